	.target	sm_100a

	.elftype	@"ET_EXEC"


//--------------------- .note.nv.tkinfo           --------------------------
	.section	.note.nv.tkinfo,"",@"SHT_NOTE"
	.sectionflags	@"SHF_NOTE_NV_TKINFO"
	.tkinfo
        /*0018*/ 	.word	0x00000002
        /*0030*/ 	.string	""
        /*0030*/ 	.string	"ptxas"
        /*0030*/ 	.string	"Cuda compilation tools, release 13.0, V13.0.88"
        /*0030*/ 	.string	"Build cuda_13.0.r13.0/compiler.36424714_0"
        /*0030*/ 	.string	"-arch sm_100a -m 64 "



//--------------------- .note.nv.cuinfo           --------------------------
	.section	.note.nv.cuinfo,"",@"SHT_NOTE"
	.sectionflags	@"SHF_NOTE_NV_CUINFO"
        /*0018*/ 	.short	0x0002
        /*001a*/ 	.short	0x0064
        /*001c*/ 	.short	0x0082
	.zero		2


//--------------------- .nv.info                  --------------------------
	.section	.nv.info,"",@"SHT_CUDA_INFO"
	.align	4


	//----- nvinfo : EIATTR_REGCOUNT
	.align		4
        /*0000*/ 	.byte	0x04, 0x2f
        /*0002*/ 	.short	(.L_19 - .L_18)
	.align		4
.L_18:
        /*0004*/ 	.word	index@(_ZN7cutlass13device_kernelINS_4gemm6kernel13GemmUniversalIN4cute5tupleIJiiiiEEENS1_10collective13CollectiveMmaINS1_35MainloopSm100TmaUmmaWarpSpecializedILi3ELi2ELi4ENS5_IJNS4_1CILi1EEESB_SB_EEEEENS5_IJNSA_ILi128EEESE_SE_EEEaNS5_IJlSB_lEEEaSG_NS4_8TiledMMAINS4_8MMA_AtomIJNS4_15SM100_MMA_S8_SSIaaiLi128ELi128ELNS4_4UMMA5MajorE0ELSL_0ELNSK_8SaturateE0EEEEEENS4_6LayoutISC_NS5_IJNSA_ILi0EEESQ_SQ_EEEEENS5_IJNS4_10UnderscoreEST_ST_EEEEENS4_13SM90_TMA_LOADENS4_14ComposedLayoutINS4_7SwizzleILi3ELi4ELi3EEENS4_18smem_ptr_flag_bitsILi8EEENSP_INS5_IJNSA_ILi8EEESE_EEENS5_IJSE_SB_EEEEEEEvNS4_8identityESW_S16_vS17_EENS_8epilogue10collective18CollectiveEpilogueINS19_23Sm100TmaWarpSpecializedILi2ELi2ELi64ELb0ELb0EEEJSF_NS5_IJNSP_ISE_SB_EENSP_INSA_ILi64EEESB_EEEEEaSG_aSG_NS19_6fusion15FusionCallbacksIS1D_NS1I_17LinearCombinationIaiaiLNS_15FloatRoundStyleE2EEESF_S1H_JEEENS4_5SM1004TMEM4LOAD26SM100_TMEM_LOAD_32dp32b64xESW_NSX_INSY_ILi2ELi4ELi3EEES11_NSP_INS5_IJS12_S1F_EEENS5_IJS1F_SB_EEEEEEENS4_39AutoVectorizingCopyWithAssumedAlignmentILi128EEENS4_14SM90_TMA_STOREES1W_S1Y_S1Y_EEEvvEEEEvNT_6ParamsE)
        /*0008*/ 	.word	0x000000af


	//----- nvinfo : EIATTR_FRAME_SIZE
	.align		4
.L_19:
        /*000c*/ 	.byte	0x04, 0x11
        /*000e*/ 	.short	(.L_21 - .L_20)
	.align		4
.L_20:
        /*0010*/ 	.word	index@($__internal_2_$__cuda_sm10x_tcgen05_guardrail_trap_unallocated_columns_being_dealloced)
        /*0014*/ 	.word	0x00000000


	//----- nvinfo : EIATTR_FRAME_SIZE
	.align		4
.L_21:
        /*0018*/ 	.byte	0x04, 0x11
        /*001a*/ 	.short	(.L_23 - .L_22)
	.align		4
.L_22:
        /*001c*/ 	.word	index@($__internal_1_$__cuda_sm10x_tcgen05_guardrail_trap_phase_invalid_during_alloc)
        /*0020*/ 	.word	0x00000000


	//----- nvinfo : EIATTR_FRAME_SIZE
	.align		4
.L_23:
        /*0024*/ 	.byte	0x04, 0x11
        /*0026*/ 	.short	(.L_25 - .L_24)
	.align		4
.L_24:
        /*0028*/ 	.word	index@($__internal_0_$__cuda_sm10x_tcgen05_guardrail_trap_col_being_dealloced_not_returned_by_alloc)
        /*002c*/ 	.word	0x00000000


	//----- nvinfo : EIATTR_FRAME_SIZE
	.align		4
.L_25:
        /*0030*/ 	.byte	0x04, 0x11
        /*0032*/ 	.short	(.L_27 - .L_26)
	.align		4
.L_26:
        /*0034*/ 	.word	index@(_ZN7cutlass13device_kernelINS_4gemm6kernel13GemmUniversalIN4cute5tupleIJiiiiEEENS1_10collective13CollectiveMmaINS1_35MainloopSm100TmaUmmaWarpSpecializedILi3ELi2ELi4ENS5_IJNS4_1CILi1EEESB_SB_EEEEENS5_IJNSA_ILi128EEESE_SE_EEEaNS5_IJlSB_lEEEaSG_NS4_8TiledMMAINS4_8MMA_AtomIJNS4_15SM100_MMA_S8_SSIaaiLi128ELi128ELNS4_4UMMA5MajorE0ELSL_0ELNSK_8SaturateE0EEEEEENS4_6LayoutISC_NS5_IJNSA_ILi0EEESQ_SQ_EEEEENS5_IJNS4_10UnderscoreEST_ST_EEEEENS4_13SM90_TMA_LOADENS4_14ComposedLayoutINS4_7SwizzleILi3ELi4ELi3EEENS4_18smem_ptr_flag_bitsILi8EEENSP_INS5_IJNSA_ILi8EEESE_EEENS5_IJSE_SB_EEEEEEEvNS4_8identityESW_S16_vS17_EENS_8epilogue10collective18CollectiveEpilogueINS19_23Sm100TmaWarpSpecializedILi2ELi2ELi64ELb0ELb0EEEJSF_NS5_IJNSP_ISE_SB_EENSP_INSA_ILi64EEESB_EEEEEaSG_aSG_NS19_6fusion15FusionCallbacksIS1D_NS1I_17LinearCombinationIaiaiLNS_15FloatRoundStyleE2EEESF_S1H_JEEENS4_5SM1004TMEM4LOAD26SM100_TMEM_LOAD_32dp32b64xESW_NSX_INSY_ILi2ELi4ELi3EEES11_NSP_INS5_IJS12_S1F_EEENS5_IJS1F_SB_EEEEEEENS4_39AutoVectorizingCopyWithAssumedAlignmentILi128EEENS4_14SM90_TMA_STOREES1W_S1Y_S1Y_EEEvvEEEEvNT_6ParamsE)
        /*0038*/ 	.word	0x00000000


	//----- nvinfo : EIATTR_MIN_STACK_SIZE
	.align		4
.L_27:
        /*003c*/ 	.byte	0x04, 0x12
        /*003e*/ 	.short	(.L_29 - .L_28)
	.align		4
.L_28:
        /*0040*/ 	.word	index@(_ZN7cutlass13device_kernelINS_4gemm6kernel13GemmUniversalIN4cute5tupleIJiiiiEEENS1_10collective13CollectiveMmaINS1_35MainloopSm100TmaUmmaWarpSpecializedILi3ELi2ELi4ENS5_IJNS4_1CILi1EEESB_SB_EEEEENS5_IJNSA_ILi128EEESE_SE_EEEaNS5_IJlSB_lEEEaSG_NS4_8TiledMMAINS4_8MMA_AtomIJNS4_15SM100_MMA_S8_SSIaaiLi128ELi128ELNS4_4UMMA5MajorE0ELSL_0ELNSK_8SaturateE0EEEEEENS4_6LayoutISC_NS5_IJNSA_ILi0EEESQ_SQ_EEEEENS5_IJNS4_10UnderscoreEST_ST_EEEEENS4_13SM90_TMA_LOADENS4_14ComposedLayoutINS4_7SwizzleILi3ELi4ELi3EEENS4_18smem_ptr_flag_bitsILi8EEENSP_INS5_IJNSA_ILi8EEESE_EEENS5_IJSE_SB_EEEEEEEvNS4_8identityESW_S16_vS17_EENS_8epilogue10collective18CollectiveEpilogueINS19_23Sm100TmaWarpSpecializedILi2ELi2ELi64ELb0ELb0EEEJSF_NS5_IJNSP_ISE_SB_EENSP_INSA_ILi64EEESB_EEEEEaSG_aSG_NS19_6fusion15FusionCallbacksIS1D_NS1I_17LinearCombinationIaiaiLNS_15FloatRoundStyleE2EEESF_S1H_JEEENS4_5SM1004TMEM4LOAD26SM100_TMEM_LOAD_32dp32b64xESW_NSX_INSY_ILi2ELi4ELi3EEES11_NSP_INS5_IJS12_S1F_EEENS5_IJS1F_SB_EEEEEEENS4_39AutoVectorizingCopyWithAssumedAlignmentILi128EEENS4_14SM90_TMA_STOREES1W_S1Y_S1Y_EEEvvEEEEvNT_6ParamsE)
        /*0044*/ 	.word	0x00000000
.L_29:


//--------------------- .nv.compat                --------------------------
	.section	.nv.compat,"",@"SHT_CUDA_COMPAT_INFO"
	.align	4
        /*0000*/ 	.byte	0x02, 0x09, 0x01, 0x00, 0x02, 0x02, 0x03, 0x00, 0x02, 0x05, 0x06, 0x00, 0x03, 0x07, 0x01, 0x01
        /*0010*/ 	.byte	0x02, 0x03, 0x01, 0x00, 0x02, 0x06, 0x01, 0x00, 0x04, 0x0b, 0x08, 0x00, 0x01, 0x00, 0x00, 0x00
        /*0020*/ 	.byte	0x00, 0x00, 0x00, 0x00


//--------------------- .nv.info._ZN7cutlass13device_kernelINS_4gemm6kernel13GemmUniversalIN4cute5tupleIJiiiiEEENS1_10collective13CollectiveMmaINS1_35MainloopSm100TmaUmmaWarpSpecializedILi3ELi2ELi4ENS5_IJNS4_1CILi1EEESB_SB_EEEEENS5_IJNSA_ILi128EEESE_SE_EEEaNS5_IJlSB_lEEEaSG_NS4_8TiledMMAINS4_8MMA_AtomIJNS4_15SM100_MMA_S8_SSIaaiLi128ELi128ELNS4_4UMMA5MajorE0ELSL_0ELNSK_8SaturateE0EEEEEENS4_6LayoutISC_NS5_IJNSA_ILi0EEESQ_SQ_EEEEENS5_IJNS4_10UnderscoreEST_ST_EEEEENS4_13SM90_TMA_LOADENS4_14ComposedLayoutINS4_7SwizzleILi3ELi4ELi3EEENS4_18smem_ptr_flag_bitsILi8EEENSP_INS5_IJNSA_ILi8EEESE_EEENS5_IJSE_SB_EEEEEEEvNS4_8identityESW_S16_vS17_EENS_8epilogue10collective18CollectiveEpilogueINS19_23Sm100TmaWarpSpecializedILi2ELi2ELi64ELb0ELb0EEEJSF_NS5_IJNSP_ISE_SB_EENSP_INSA_ILi64EEESB_EEEEEaSG_aSG_NS19_6fusion15FusionCallbacksIS1D_NS1I_17LinearCombinationIaiaiLNS_15FloatRoundStyleE2EEESF_S1H_JEEENS4_5SM1004TMEM4LOAD26SM100_TMEM_LOAD_32dp32b64xESW_NSX_INSY_ILi2ELi4ELi3EEES11_NSP_INS5_IJS12_S1F_EEENS5_IJS1F_SB_EEEEEEENS4_39AutoVectorizingCopyWithAssumedAlignmentILi128EEENS4_14SM90_TMA_STOREES1W_S1Y_S1Y_EEEvvEEEEvNT_6ParamsE --------------------------
	.section	.nv.info._ZN7cutlass13device_kernelINS_4gemm6kernel13GemmUniversalIN4cute5tupleIJiiiiEEENS1_10collective13CollectiveMmaINS1_35MainloopSm100TmaUmmaWarpSpecializedILi3ELi2ELi4ENS5_IJNS4_1CILi1EEESB_SB_EEEEENS5_IJNSA_ILi128EEESE_SE_EEEaNS5_IJlSB_lEEEaSG_NS4_8TiledMMAINS4_8MMA_AtomIJNS4_15SM100_MMA_S8_SSIaaiLi128ELi128ELNS4_4UMMA5MajorE0ELSL_0ELNSK_8SaturateE0EEEEEENS4_6LayoutISC_NS5_IJNSA_ILi0EEESQ_SQ_EEEEENS5_IJNS4_10UnderscoreEST_ST_EEEEENS4_13SM90_TMA_LOADENS4_14ComposedLayoutINS4_7SwizzleILi3ELi4ELi3EEENS4_18smem_ptr_flag_bitsILi8EEENSP_INS5_IJNSA_ILi8EEESE_EEENS5_IJSE_SB_EEEEEEEvNS4_8identityESW_S16_vS17_EENS_8epilogue10collective18CollectiveEpilogueINS19_23Sm100TmaWarpSpecializedILi2ELi2ELi64ELb0ELb0EEEJSF_NS5_IJNSP_ISE_SB_EENSP_INSA_ILi64EEESB_EEEEEaSG_aSG_NS19_6fusion15FusionCallbacksIS1D_NS1I_17LinearCombinationIaiaiLNS_15FloatRoundStyleE2EEESF_S1H_JEEENS4_5SM1004TMEM4LOAD26SM100_TMEM_LOAD_32dp32b64xESW_NSX_INSY_ILi2ELi4ELi3EEES11_NSP_INS5_IJS12_S1F_EEENS5_IJS1F_SB_EEEEEEENS4_39AutoVectorizingCopyWithAssumedAlignmentILi128EEENS4_14SM90_TMA_STOREES1W_S1Y_S1Y_EEEvvEEEEvNT_6ParamsE,"",@"SHT_CUDA_INFO"
	.sectionflags	@""
	.align	4


	//----- nvinfo : EIATTR_CUDA_API_VERSION
	.align		4
        /*0000*/ 	.byte	0x04, 0x37
        /*0002*/ 	.short	(.L_31 - .L_30)
.L_30:
        /*0004*/ 	.word	0x00000082


	//----- nvinfo : EIATTR_KPARAM_INFO
	.align		4
.L_31:
        /*0008*/ 	.byte	0x04, 0x17
        /*000a*/ 	.short	(.L_33 - .L_32)
.L_32:
        /*000c*/ 	.word	0x00000000
        /*0010*/ 	.short	0x0000
        /*0012*/ 	.short	0x0000
        /*0014*/ 	.byte	0x00, 0xf0, 0x01, 0x20


	//----- nvinfo : EIATTR_AT_ENTRY_FRAGMENTS
	.align		4
.L_33:
        /*0018*/ 	.byte	0x04, 0x4f
        /*001a*/ 	.short	(.L_35 - .L_34)


	//   ....[0]....
.L_34:
        /*001c*/ 	.word	0x00000006


	//----- nvinfo : EIATTR_RESERVED_SMEM_USED
	.align		4
.L_35:
        /*0020*/ 	.byte	0x01, 0x41
	.zero		2


	//----- nvinfo : EIATTR_SPARSE_MMA_MASK
	.align		4
        /*0024*/ 	.byte	0x03, 0x50
        /*0026*/ 	.short	0x0000


	//----- nvinfo : EIATTR_TCGEN05_1CTA_USED
	.align		4
        /*0028*/ 	.byte	0x01, 0x51
	.zero		2


	//----- nvinfo : EIATTR_MAXREG_COUNT
	.align		4
        /*002c*/ 	.byte	0x03, 0x1b
        /*002e*/ 	.short	0x00ff


	//----- nvinfo : EIATTR_NUM_BARRIERS
	.align		4
        /*0030*/ 	.byte	0x02, 0x4c
        /*0032*/ 	.byte	0x07
	.zero		1


	//----- nvinfo : EIATTR_EXTERNS
	.align		4
        /*0034*/ 	.byte	0x04, 0x0f
        /*0036*/ 	.short	(.L_37 - .L_36)


	//   ....[0]....
	.align		4
.L_36:
        /*0038*/ 	.word	index@(__assertfail)


	//----- nvinfo : EIATTR_MERCURY_ISA_VERSION
	.align		4
.L_37:
        /*003c*/ 	.byte	0x03, 0x5f
        /*003e*/ 	.short	0x0101


	//----- nvinfo : EIATTR_INT_WARP_WIDE_INSTR_OFFSETS
	.align		4
        /*0040*/ 	.byte	0x04, 0x31
        /*0042*/ 	.short	(.L_39 - .L_38)


	//   ....[0]....
.L_38:
        /*0044*/ 	.word	0x00001d70


	//   ....[1]....
        /*0048*/ 	.word	0x00003730


	//   ....[2]....
        /*004c*/ 	.word	0x00003750


	//   ....[3]....
        /*0050*/ 	.word	0x00003780


	//   ....[4]....
        /*0054*/ 	.word	0x000040b0


	//   ....[5]....
        /*0058*/ 	.word	0x00004120


	//   ....[6]....
        /*005c*/ 	.word	0x00004300


	//   ....[7]....
        /*0060*/ 	.word	0x00004460


	//----- nvinfo : EIATTR_COOP_GROUP_MASK_REGIDS
	.align		4
.L_39:
        /*0064*/ 	.byte	0x04, 0x29
        /*0066*/ 	.short	(.L_41 - .L_40)


	//   ....[0]....
.L_40:
        /*0068*/ 	.word	0xffffffff


	//   ....[1]....
        /*006c*/ 	.word	0xffffffff


	//   ....[2]....
        /*0070*/ 	.word	0xffffffff


	//   ....[3]....
        /*0074*/ 	.word	0xffffffff


	//   ....[4]....
        /*0078*/ 	.word	0xffffffff


	//   ....[5]....
        /*007c*/ 	.word	0xffffffff


	//   ....[6]....
        /*0080*/ 	.word	0xffffffff


	//   ....[7]....
        /*0084*/ 	.word	0xffffffff


	//   ....[8]....
        /*0088*/ 	.word	0xffffffff


	//   ....[9]....
        /*008c*/ 	.word	0xffffffff


	//   ....[10]....
        /*0090*/ 	.word	0xffffffff


	//   ....[11]....
        /*0094*/ 	.word	0xffffffff


	//   ....[12]....
        /*0098*/ 	.word	0xffffffff


	//----- nvinfo : EIATTR_COOP_GROUP_INSTR_OFFSETS
	.align		4
.L_41:
        /*009c*/ 	.byte	0x04, 0x28
        /*009e*/ 	.short	(.L_43 - .L_42)


	//   ....[0]....
.L_42:
        /*00a0*/ 	.word	0x00000090


	//   ....[1]....
        /*00a4*/ 	.word	0x000004d0


	//   ....[2]....
        /*00a8*/ 	.word	0x00000620


	//   ....[3]....
        /*00ac*/ 	.word	0x00000780


	//   ....[4]....
        /*00b0*/ 	.word	0x00000880


	//   ....[5]....
        /*00b4*/ 	.word	0x000009f0


	//   ....[6]....
        /*00b8*/ 	.word	0x00000b90


	//   ....[7]....
        /*00bc*/ 	.word	0x00001c50


	//   ....[8]....
        /*00c0*/ 	.word	0x000029a0


	//   ....[9]....
        /*00c4*/ 	.word	0x00002bb0


	//   ....[10]....
        /*00c8*/ 	.word	0x00002be0


	//   ....[11]....
        /*00cc*/ 	.word	0x00003610


	//   ....[12]....
        /*00d0*/ 	.word	0x00003840


	//----- nvinfo : EIATTR_VRC_CTA_INIT_COUNT
	.align		4
.L_43:
        /*00d4*/ 	.byte	0x02, 0x4a
        /*00d6*/ 	.byte	0x80
	.zero		1


	//----- nvinfo : EIATTR_SYSCALL_OFFSETS
	.align		4
        /*00d8*/ 	.byte	0x04, 0x46
        /*00da*/ 	.short	(.L_45 - .L_44)


	//   ....[0]....
.L_44:
        /*00dc*/ 	.word	0x00004ea0


	//   ....[1]....
        /*00e0*/ 	.word	0x00004fe0


	//   ....[2]....
        /*00e4*/ 	.word	0x00005840


	//   ....[3]....
        /*00e8*/ 	.word	0x00006e40


	//----- nvinfo : EIATTR_MBARRIER_INSTR_OFFSETS
	.align		4
.L_45:
        /*00ec*/ 	.byte	0x04, 0x39
        /*00ee*/ 	.short	(.L_47 - .L_46)


	//   ....[0]....
.L_46:
        /*00f0*/ 	.word	0x000005b0
        /*00f4*/ 	.word	0x000000ff
        /*00f8*/ 	.word	0x00000000
        /*00fc*/ 	.short	0x0100
        /*00fe*/ 	.byte	0x05
	.zero		1


	//   ....[1]....
        /*0100*/ 	.word	0x000005c0
        /*0104*/ 	.word	0x000000ff
        /*0108*/ 	.word	0x00000018
        /*010c*/ 	.short	0x0100
        /*010e*/ 	.byte	0x05
	.zero		1


	//   ....[2]....
        /*0110*/ 	.word	0x000005d0
        /*0114*/ 	.word	0x000000ff
        /*0118*/ 	.word	0x00000008
        /*011c*/ 	.short	0x0100
        /*011e*/ 	.byte	0x05
	.zero		1


	//   ....[3]....
        /*0120*/ 	.word	0x000005e0
        /*0124*/ 	.word	0x000000ff
        /*0128*/ 	.word	0x00000020
        /*012c*/ 	.short	0x0100
        /*012e*/ 	.byte	0x05
	.zero		1


	//   ....[4]....
        /*0130*/ 	.word	0x000005f0
        /*0134*/ 	.word	0x000000ff
        /*0138*/ 	.word	0x00000010
        /*013c*/ 	.short	0x0100
        /*013e*/ 	.byte	0x05
	.zero		1


	//   ....[5]....
        /*0140*/ 	.word	0x00000600
        /*0144*/ 	.word	0x000000ff
        /*0148*/ 	.word	0x00000028
        /*014c*/ 	.short	0x0100
        /*014e*/ 	.byte	0x05
	.zero		1


	//   ....[6]....
        /*0150*/ 	.word	0x00000730
        /*0154*/ 	.word	0x000000ff
        /*0158*/ 	.word	0x00000030
        /*015c*/ 	.short	0x0100
        /*015e*/ 	.byte	0x07
	.zero		1


	//   ....[7]....
        /*0160*/ 	.word	0x00000740
        /*0164*/ 	.word	0x000000ff
        /*0168*/ 	.word	0x00000040
        /*016c*/ 	.short	0x0100
        /*016e*/ 	.byte	0x07
	.zero		1


	//   ....[8]....
        /*0170*/ 	.word	0x00000750
        /*0174*/ 	.word	0x000000ff
        /*0178*/ 	.word	0x00000038
        /*017c*/ 	.short	0x0100
        /*017e*/ 	.byte	0x07
	.zero		1


	//   ....[9]....
        /*0180*/ 	.word	0x00000760
        /*0184*/ 	.word	0x000000ff
        /*0188*/ 	.word	0x00000048
        /*018c*/ 	.short	0x0100
        /*018e*/ 	.byte	0x07
	.zero		1


	//   ....[10]....
        /*0190*/ 	.word	0x00000850
        /*0194*/ 	.word	0x000000ff
        /*0198*/ 	.word	0x00000050
        /*019c*/ 	.short	0x0100
        /*019e*/ 	.byte	0x05
	.zero		1


	//   ....[11]....
        /*01a0*/ 	.word	0x00000860
        /*01a4*/ 	.word	0x000000ff
        /*01a8*/ 	.word	0x00000058
        /*01ac*/ 	.short	0x0100
        /*01ae*/ 	.byte	0x05
	.zero		1


	//   ....[12]....
        /*01b0*/ 	.word	0x000009a0
        /*01b4*/ 	.word	0x000000ff
        /*01b8*/ 	.word	0x00000060
        /*01bc*/ 	.short	0x0100
        /*01be*/ 	.byte	0x05
	.zero		1


	//   ....[13]....
        /*01c0*/ 	.word	0x000009b0
        /*01c4*/ 	.word	0x000000ff
        /*01c8*/ 	.word	0x00000070
        /*01cc*/ 	.short	0x0100
        /*01ce*/ 	.byte	0x05
	.zero		1


	//   ....[14]....
        /*01d0*/ 	.word	0x000009c0
        /*01d4*/ 	.word	0x000000ff
        /*01d8*/ 	.word	0x00000068
        /*01dc*/ 	.short	0x0100
        /*01de*/ 	.byte	0x05
	.zero		1


	//   ....[15]....
        /*01e0*/ 	.word	0x000009d0
        /*01e4*/ 	.word	0x000000ff
        /*01e8*/ 	.word	0x00000078
        /*01ec*/ 	.short	0x0100
        /*01ee*/ 	.byte	0x05
	.zero		1


	//   ....[16]....
        /*01f0*/ 	.word	0x00000b00
        /*01f4*/ 	.word	0x000000ff
        /*01f8*/ 	.word	0x00000080
        /*01fc*/ 	.short	0x0100
        /*01fe*/ 	.byte	0x07
	.zero		1


	//   ....[17]....
        /*0200*/ 	.word	0x00000b10
        /*0204*/ 	.word	0x000000ff
        /*0208*/ 	.word	0x000000a0
        /*020c*/ 	.short	0x0100
        /*020e*/ 	.byte	0x07
	.zero		1


	//   ....[18]....
        /*0210*/ 	.word	0x00000b20
        /*0214*/ 	.word	0x000000ff
        /*0218*/ 	.word	0x00000088
        /*021c*/ 	.short	0x0100
        /*021e*/ 	.byte	0x07
	.zero		1


	//   ....[19]....
        /*0220*/ 	.word	0x00000b30
        /*0224*/ 	.word	0x000000ff
        /*0228*/ 	.word	0x000000a8
        /*022c*/ 	.short	0x0100
        /*022e*/ 	.byte	0x07
	.zero		1


	//   ....[20]....
        /*0230*/ 	.word	0x00000b40
        /*0234*/ 	.word	0x000000ff
        /*0238*/ 	.word	0x00000090
        /*023c*/ 	.short	0x0100
        /*023e*/ 	.byte	0x07
	.zero		1


	//   ....[21]....
        /*0240*/ 	.word	0x00000b50
        /*0244*/ 	.word	0x000000ff
        /*0248*/ 	.word	0x000000b0
        /*024c*/ 	.short	0x0100
        /*024e*/ 	.byte	0x07
	.zero		1


	//   ....[22]....
        /*0250*/ 	.word	0x00000b60
        /*0254*/ 	.word	0x000000ff
        /*0258*/ 	.word	0x00000098
        /*025c*/ 	.short	0x0100
        /*025e*/ 	.byte	0x07
	.zero		1


	//   ....[23]....
        /*0260*/ 	.word	0x00000b70
        /*0264*/ 	.word	0x000000ff
        /*0268*/ 	.word	0x000000b8
        /*026c*/ 	.short	0x0100
        /*026e*/ 	.byte	0x07
	.zero		1


	//   ....[24]....
        /*0270*/ 	.word	0x00000c60
        /*0274*/ 	.word	0x000000ff
        /*0278*/ 	.word	0x000000c0
        /*027c*/ 	.short	0x0100
        /*027e*/ 	.byte	0x05
	.zero		1


	//   ....[25]....
        /*0280*/ 	.word	0x00000c70
        /*0284*/ 	.word	0x000000ff
        /*0288*/ 	.word	0x000000d0
        /*028c*/ 	.short	0x0100
        /*028e*/ 	.byte	0x05
	.zero		1


	//   ....[26]....
        /*0290*/ 	.word	0x00000c80
        /*0294*/ 	.word	0x000000ff
        /*0298*/ 	.word	0x000000c8
        /*029c*/ 	.short	0x0100
        /*029e*/ 	.byte	0x05
	.zero		1


	//   ....[27]....
        /*02a0*/ 	.word	0x00000c90
        /*02a4*/ 	.word	0x000000ff
        /*02a8*/ 	.word	0x000000d8
        /*02ac*/ 	.short	0x0100
        /*02ae*/ 	.byte	0x05
	.zero		1


	//   ....[28]....
        /*02b0*/ 	.word	0x00001570
        /*02b4*/ 	.word	0x00000003
        /*02b8*/ 	.word	0x000000d0
        /*02bc*/ 	.short	0x010a
        /*02be*/ 	.byte	0xff
	.zero		1


	//   ....[29]....
        /*02c0*/ 	.word	0x000015a0
        /*02c4*/ 	.word	0x00000003
        /*02c8*/ 	.word	0x000000c0
        /*02cc*/ 	.short	0x0101
        /*02ce*/ 	.byte	0xff
	.zero		1


	//   ....[30]....
        /*02d0*/ 	.word	0x00001670
        /*02d4*/ 	.word	0x000000ff
        /*02d8*/ 	.word	0x00000018
        /*02dc*/ 	.short	0x010a
        /*02de*/ 	.byte	0x08
	.zero		1


	//   ....[31]....
        /*02e0*/ 	.word	0x00001710
        /*02e4*/ 	.word	0x000000ff
        /*02e8*/ 	.word	0x00000018
        /*02ec*/ 	.short	0x010a
        /*02ee*/ 	.byte	0x21
	.zero		1


	//   ....[32]....
        /*02f0*/ 	.word	0x00001870
        /*02f4*/ 	.word	0x000000ff
        /*02f8*/ 	.word	0x00000018
        /*02fc*/ 	.short	0x010a
        /*02fe*/ 	.byte	0x08
	.zero		1


	//   ....[33]....
        /*0300*/ 	.word	0x00001960
        /*0304*/ 	.word	0x000000ff
        /*0308*/ 	.word	0x00000058
        /*030c*/ 	.short	0x0101
        /*030e*/ 	.byte	0x04
	.zero		1


	//   ....[34]....
        /*0310*/ 	.word	0x00001980
        /*0314*/ 	.word	0x000000ff
        /*0318*/ 	.word	0x00000018
        /*031c*/ 	.short	0x010a
        /*031e*/ 	.byte	0x08
	.zero		1


	//   ....[35]....
        /*0320*/ 	.word	0x00001a00
        /*0324*/ 	.word	0x000000ff
        /*0328*/ 	.word	0x00000018
        /*032c*/ 	.short	0x010a
        /*032e*/ 	.byte	0x11
	.zero		1


	//   ....[36]....
        /*0330*/ 	.word	0x00001b60
        /*0334*/ 	.word	0x000000ff
        /*0338*/ 	.word	0x00000018
        /*033c*/ 	.short	0x010a
        /*033e*/ 	.byte	0x08
	.zero		1


	//   ....[37]....
        /*0340*/ 	.word	0x00001c80
        /*0344*/ 	.word	0x00000002
        /*0348*/ 	.word	0x00000060
        /*034c*/ 	.short	0x010a
        /*034e*/ 	.byte	0xff
	.zero		1


	//   ....[38]....
        /*0350*/ 	.word	0x00001d40
        /*0354*/ 	.word	0x00000002
        /*0358*/ 	.word	0x00000000
        /*035c*/ 	.short	0x0101
        /*035e*/ 	.byte	0xff
	.zero		1


	//   ....[39]....
        /*0360*/ 	.word	0x000022a0
        /*0364*/ 	.word	0x000000ff
        /*0368*/ 	.word	0x00000000
        /*036c*/ 	.short	0x010a
        /*036e*/ 	.byte	0x05
	.zero		1


	//   ....[40]....
        /*0370*/ 	.word	0x00002330
        /*0374*/ 	.word	0x000000ff
        /*0378*/ 	.word	0x00000000
        /*037c*/ 	.short	0x010a
        /*037e*/ 	.byte	0x05
	.zero		1


	//   ....[41]....
        /*0380*/ 	.word	0x000023d0
        /*0384*/ 	.word	0x00000000
        /*0388*/ 	.word	0x00000000
        /*038c*/ 	.short	0x010a
        /*038e*/ 	.byte	0xff
	.zero		1


	//   ....[42]....
        /*0390*/ 	.word	0x000024f0
        /*0394*/ 	.word	0x00000000
        /*0398*/ 	.word	0x000000c0
        /*039c*/ 	.short	0x010a
        /*039e*/ 	.byte	0xff
	.zero		1


	//   ....[43]....
        /*03a0*/ 	.word	0x00002550
        /*03a4*/ 	.word	0x00000004
        /*03a8*/ 	.word	0x00000000
        /*03ac*/ 	.short	0x0101
        /*03ae*/ 	.byte	0xff
	.zero		1


	//   ....[44]....
        /*03b0*/ 	.word	0x00002570
        /*03b4*/ 	.word	0x000000ff
        /*03b8*/ 	.word	0x00000070
        /*03bc*/ 	.short	0x010a
        /*03be*/ 	.byte	0x05
	.zero		1


	//   ....[45]....
        /*03c0*/ 	.word	0x00002690
        /*03c4*/ 	.word	0x00000000
        /*03c8*/ 	.word	0x00000060
        /*03cc*/ 	.short	0x010a
        /*03ce*/ 	.byte	0xff
	.zero		1


	//   ....[46]....
        /*03d0*/ 	.word	0x000027a0
        /*03d4*/ 	.word	0x00000000
        /*03d8*/ 	.word	0x00000000
        /*03dc*/ 	.short	0x0101
        /*03de*/ 	.byte	0xff
	.zero		1


	//   ....[47]....
        /*03e0*/ 	.word	0x00002830
        /*03e4*/ 	.word	0x000000ff
        /*03e8*/ 	.word	0x00000070
        /*03ec*/ 	.short	0x0106
        /*03ee*/ 	.byte	0x05
	.zero		1


	//   ....[48]....
        /*03f0*/ 	.word	0x00002850
        /*03f4*/ 	.word	0x000000ff
        /*03f8*/ 	.word	0x00000070
        /*03fc*/ 	.short	0x010a
        /*03fe*/ 	.byte	0x05
	.zero		1


	//   ....[49]....
        /*0400*/ 	.word	0x000028e0
        /*0404*/ 	.word	0x000000ff
        /*0408*/ 	.word	0x00000070
        /*040c*/ 	.short	0x0106
        /*040e*/ 	.byte	0x04
	.zero		1


	//   ....[50]....
        /*0410*/ 	.word	0x00002920
        /*0414*/ 	.word	0x00000000
        /*0418*/ 	.word	0x00000070
        /*041c*/ 	.short	0x010a
        /*041e*/ 	.byte	0xff
	.zero		1


	//   ....[51]....
        /*0420*/ 	.word	0x00002e60
        /*0424*/ 	.word	0x00000000
        /*0428*/ 	.word	0x00000060
        /*042c*/ 	.short	0x010a
        /*042e*/ 	.byte	0xff
	.zero		1


	//   ....[52]....
        /*0430*/ 	.word	0x00002f70
        /*0434*/ 	.word	0x00000003
        /*0438*/ 	.word	0x00000000
        /*043c*/ 	.short	0x0101
        /*043e*/ 	.byte	0xff
	.zero		1


	//   ....[53]....
        /*0440*/ 	.word	0x00002f80
        /*0444*/ 	.word	0x000000ff
        /*0448*/ 	.word	0x00000000
        /*044c*/ 	.short	0x010a
        /*044e*/ 	.byte	0x06
	.zero		1


	//   ....[54]....
        /*0450*/ 	.word	0x00002fa0
        /*0454*/ 	.word	0x000000ff
        /*0458*/ 	.word	0x000000a0
        /*045c*/ 	.short	0x010a
        /*045e*/ 	.byte	0x07
	.zero		1


	//   ....[55]....
        /*0460*/ 	.word	0x00003070
        /*0464*/ 	.word	0x000000ff
        /*0468*/ 	.word	0x00000000
        /*046c*/ 	.short	0x010a
        /*046e*/ 	.byte	0x06
	.zero		1


	//   ....[56]....
        /*0470*/ 	.word	0x000031a0
        /*0474*/ 	.word	0x000000ff
        /*0478*/ 	.word	0x00000000
        /*047c*/ 	.short	0x010a
        /*047e*/ 	.byte	0x1a
	.zero		1


	//   ....[57]....
        /*0480*/ 	.word	0x00003440
        /*0484*/ 	.word	0x000000ff
        /*0488*/ 	.word	0x00000000
        /*048c*/ 	.short	0x010a
        /*048e*/ 	.byte	0x06
	.zero		1


	//   ....[58]....
        /*0490*/ 	.word	0x000034d0
        /*0494*/ 	.word	0x000000ff
        /*0498*/ 	.word	0x00000000
        /*049c*/ 	.short	0x010a
        /*049e*/ 	.byte	0x06
	.zero		1


	//   ....[59]....
        /*04a0*/ 	.word	0x00003560
        /*04a4*/ 	.word	0x000000ff
        /*04a8*/ 	.word	0x00000000
        /*04ac*/ 	.short	0x010a
        /*04ae*/ 	.byte	0x06
	.zero		1


	//   ....[60]....
        /*04b0*/ 	.word	0x000035f0
        /*04b4*/ 	.word	0x000000ff
        /*04b8*/ 	.word	0x00000000
        /*04bc*/ 	.short	0x010a
        /*04be*/ 	.byte	0x07
	.zero		1


	//   ....[61]....
        /*04c0*/ 	.word	0x00003a50
        /*04c4*/ 	.word	0x00000000
        /*04c8*/ 	.word	0x00000060
        /*04cc*/ 	.short	0x010a
        /*04ce*/ 	.byte	0xff
	.zero		1


	//   ....[62]....
        /*04d0*/ 	.word	0x00003b10
        /*04d4*/ 	.word	0x00000000
        /*04d8*/ 	.word	0x00000000
        /*04dc*/ 	.short	0x0101
        /*04de*/ 	.byte	0xff
	.zero		1


	//   ....[63]....
        /*04e0*/ 	.word	0x00003e30
        /*04e4*/ 	.word	0x000000ff
        /*04e8*/ 	.word	0x00000058
        /*04ec*/ 	.short	0x010a
        /*04ee*/ 	.byte	0x07
	.zero		1


	//   ....[64]....
        /*04f0*/ 	.word	0x00004020
        /*04f4*/ 	.word	0x000000ff
        /*04f8*/ 	.word	0x00000040
        /*04fc*/ 	.short	0x010a
        /*04fe*/ 	.byte	0x07
	.zero		1


	//   ....[65]....
        /*0500*/ 	.word	0x000041f0
        /*0504*/ 	.word	0x000000ff
        /*0508*/ 	.word	0x00000030
        /*050c*/ 	.short	0x010b
        /*050e*/ 	.byte	0x07
	.zero		1


	//   ....[66]....
        /*0510*/ 	.word	0x00004260
        /*0514*/ 	.word	0x000000ff
        /*0518*/ 	.word	0x00000000
        /*051c*/ 	.short	0x0101
        /*051e*/ 	.byte	0x08
	.zero		1


	//   ....[67]....
        /*0520*/ 	.word	0x00004290
        /*0524*/ 	.word	0x000000ff
        /*0528*/ 	.word	0x00000048
        /*052c*/ 	.short	0x010a
        /*052e*/ 	.byte	0x07
	.zero		1


	//   ....[68]....
        /*0530*/ 	.word	0x000044a0
        /*0534*/ 	.word	0x000000ff
        /*0538*/ 	.word	0x00000038
        /*053c*/ 	.short	0x010b
        /*053e*/ 	.byte	0x07
	.zero		1


	//   ....[69]....
        /*0540*/ 	.word	0x000044c0
        /*0544*/ 	.word	0x000000ff
        /*0548*/ 	.word	0x00000000
        /*054c*/ 	.short	0x0101
        /*054e*/ 	.byte	0x0d
	.zero		1


	//   ....[70]....
        /*0550*/ 	.word	0x000044f0
        /*0554*/ 	.word	0x000000ff
        /*0558*/ 	.word	0x00000040
        /*055c*/ 	.short	0x010a
        /*055e*/ 	.byte	0x07
	.zero		1


	//   ....[71]....
        /*0560*/ 	.word	0x00004530
        /*0564*/ 	.word	0x00000000
        /*0568*/ 	.word	0x00000048
        /*056c*/ 	.short	0x010a
        /*056e*/ 	.byte	0xff
	.zero		1


	//   ....[72]....
        /*0570*/ 	.word	0x00004870
        /*0574*/ 	.word	0x00000000
        /*0578*/ 	.word	0x00000060
        /*057c*/ 	.short	0x010a
        /*057e*/ 	.byte	0xff
	.zero		1


	//   ....[73]....
        /*0580*/ 	.word	0x00004980
        /*0584*/ 	.word	0x00000000
        /*0588*/ 	.word	0x00000000
        /*058c*/ 	.short	0x0101
        /*058e*/ 	.byte	0xff
	.zero		1


	//   ....[74]....
        /*0590*/ 	.word	0x000053e0
        /*0594*/ 	.word	0x00000003
        /*0598*/ 	.word	0x00000030
        /*059c*/ 	.short	0x010a
        /*059e*/ 	.byte	0xff
	.zero		1


	//   ....[75]....
        /*05a0*/ 	.word	0x00005420
        /*05a4*/ 	.word	0x00000074
        /*05a8*/ 	.word	0x00000080
        /*05ac*/ 	.short	0x010a
        /*05ae*/ 	.byte	0xff
	.zero		1


	//   ....[76]....
        /*05b0*/ 	.word	0x00005560
        /*05b4*/ 	.word	0x00000003
        /*05b8*/ 	.word	0x00000030
        /*05bc*/ 	.short	0x010a
        /*05be*/ 	.byte	0xff
	.zero		1


	//   ....[77]....
        /*05c0*/ 	.word	0x000056a0
        /*05c4*/ 	.word	0x00000000
        /*05c8*/ 	.word	0x00000000
        /*05cc*/ 	.short	0x0101
        /*05ce*/ 	.byte	0xff
	.zero		1


	//   ....[78]....
        /*05d0*/ 	.word	0x00005720
        /*05d4*/ 	.word	0x00000074
        /*05d8*/ 	.word	0x00000080
        /*05dc*/ 	.short	0x010a
        /*05de*/ 	.byte	0xff
	.zero		1


	//   ....[79]....
        /*05e0*/ 	.word	0x00006ab0
        /*05e4*/ 	.word	0x0000007d
        /*05e8*/ 	.word	0x00000030
        /*05ec*/ 	.short	0x010a
        /*05ee*/ 	.byte	0xff
	.zero		1


	//   ....[80]....
        /*05f0*/ 	.word	0x00006b80
        /*05f4*/ 	.word	0x0000007d
        /*05f8*/ 	.word	0x00000030
        /*05fc*/ 	.short	0x010a
        /*05fe*/ 	.byte	0xff
	.zero		1


	//   ....[81]....
        /*0600*/ 	.word	0x00006cc0
        /*0604*/ 	.word	0x00000000
        /*0608*/ 	.word	0x00000000
        /*060c*/ 	.short	0x0101
        /*060e*/ 	.byte	0xff
	.zero		1


	//   ....[82]....
        /*0610*/ 	.word	0x00007100
        /*0614*/ 	.word	0x000000ff
        /*0618*/ 	.word	0x00000000
        /*061c*/ 	.short	0x0101
        /*061e*/ 	.byte	0x05
	.zero		1


	//   ....[83]....
        /*0620*/ 	.word	0x00008240
        /*0624*/ 	.word	0x00000003
        /*0628*/ 	.word	0x000000d0
        /*062c*/ 	.short	0x010a
        /*062e*/ 	.byte	0xff
	.zero		1


	//   ....[84]....
        /*0630*/ 	.word	0x000082a0
        /*0634*/ 	.word	0x00000002
        /*0638*/ 	.word	0x00000018
        /*063c*/ 	.short	0x010a
        /*063e*/ 	.byte	0xff
	.zero		1


	//   ....[85]....
        /*0640*/ 	.word	0x00008300
        /*0644*/ 	.word	0x00000002
        /*0648*/ 	.word	0x00000018
        /*064c*/ 	.short	0x010a
        /*064e*/ 	.byte	0xff
	.zero		1


	//   ....[86]....
        /*0650*/ 	.word	0x00008350
        /*0654*/ 	.word	0x00000002
        /*0658*/ 	.word	0x00000060
        /*065c*/ 	.short	0x010a
        /*065e*/ 	.byte	0xff
	.zero		1


	//   ....[87]....
        /*0660*/ 	.word	0x000083b0
        /*0664*/ 	.word	0x00000000
        /*0668*/ 	.word	0x00000000
        /*066c*/ 	.short	0x010a
        /*066e*/ 	.byte	0xff
	.zero		1


	//   ....[88]....
        /*0670*/ 	.word	0x00008410
        /*0674*/ 	.word	0x00000000
        /*0678*/ 	.word	0x00000000
        /*067c*/ 	.short	0x010a
        /*067e*/ 	.byte	0xff
	.zero		1


	//   ....[89]....
        /*0680*/ 	.word	0x00008460
        /*0684*/ 	.word	0x00000000
        /*0688*/ 	.word	0x000000c0
        /*068c*/ 	.short	0x010a
        /*068e*/ 	.byte	0xff
	.zero		1


	//   ....[90]....
        /*0690*/ 	.word	0x000084c0
        /*0694*/ 	.word	0x00000000
        /*0698*/ 	.word	0x00000070
        /*069c*/ 	.short	0x010a
        /*069e*/ 	.byte	0xff
	.zero		1


	//   ....[91]....
        /*06a0*/ 	.word	0x00008510
        /*06a4*/ 	.word	0x00000000
        /*06a8*/ 	.word	0x00000060
        /*06ac*/ 	.short	0x010a
        /*06ae*/ 	.byte	0xff
	.zero		1


	//   ....[92]....
        /*06b0*/ 	.word	0x00008570
        /*06b4*/ 	.word	0x00000000
        /*06b8*/ 	.word	0x00000070
        /*06bc*/ 	.short	0x010a
        /*06be*/ 	.byte	0xff
	.zero		1


	//   ....[93]....
        /*06c0*/ 	.word	0x000085c0
        /*06c4*/ 	.word	0x00000000
        /*06c8*/ 	.word	0x00000060
        /*06cc*/ 	.short	0x010a
        /*06ce*/ 	.byte	0xff
	.zero		1


	//   ....[94]....
        /*06d0*/ 	.word	0x00008620
        /*06d4*/ 	.word	0x00000003
        /*06d8*/ 	.word	0x000000a0
        /*06dc*/ 	.short	0x010a
        /*06de*/ 	.byte	0xff
	.zero		1


	//   ....[95]....
        /*06e0*/ 	.word	0x00008680
        /*06e4*/ 	.word	0x00000000
        /*06e8*/ 	.word	0x00000000
        /*06ec*/ 	.short	0x010a
        /*06ee*/ 	.byte	0xff
	.zero		1


	//   ....[96]....
        /*06f0*/ 	.word	0x000086e0
        /*06f4*/ 	.word	0x00000000
        /*06f8*/ 	.word	0x00000000
        /*06fc*/ 	.short	0x010a
        /*06fe*/ 	.byte	0xff
	.zero		1


	//   ....[97]....
        /*0700*/ 	.word	0x00008740
        /*0704*/ 	.word	0x00000000
        /*0708*/ 	.word	0x00000000
        /*070c*/ 	.short	0x010a
        /*070e*/ 	.byte	0xff
	.zero		1


	//   ....[98]....
        /*0710*/ 	.word	0x000087a0
        /*0714*/ 	.word	0x00000000
        /*0718*/ 	.word	0x00000000
        /*071c*/ 	.short	0x010a
        /*071e*/ 	.byte	0xff
	.zero		1


	//   ....[99]....
        /*0720*/ 	.word	0x00008800
        /*0724*/ 	.word	0x00000000
        /*0728*/ 	.word	0x00000000
        /*072c*/ 	.short	0x010a
        /*072e*/ 	.byte	0xff
	.zero		1


	//   ....[100]....
        /*0730*/ 	.word	0x00008850
        /*0734*/ 	.word	0x00000000
        /*0738*/ 	.word	0x00000060
        /*073c*/ 	.short	0x010a
        /*073e*/ 	.byte	0xff
	.zero		1


	//   ....[101]....
        /*0740*/ 	.word	0x000088b0
        /*0744*/ 	.word	0x00000000
        /*0748*/ 	.word	0x00000058
        /*074c*/ 	.short	0x010a
        /*074e*/ 	.byte	0xff
	.zero		1


	//   ....[102]....
        /*0750*/ 	.word	0x00008910
        /*0754*/ 	.word	0x00000003
        /*0758*/ 	.word	0x00000040
        /*075c*/ 	.short	0x010a
        /*075e*/ 	.byte	0xff
	.zero		1


	//   ....[103]....
        /*0760*/ 	.word	0x00008970
        /*0764*/ 	.word	0x00000003
        /*0768*/ 	.word	0x00000048
        /*076c*/ 	.short	0x010a
        /*076e*/ 	.byte	0xff
	.zero		1


	//   ....[104]....
        /*0770*/ 	.word	0x000089d0
        /*0774*/ 	.word	0x00000000
        /*0778*/ 	.word	0x00000040
        /*077c*/ 	.short	0x010a
        /*077e*/ 	.byte	0xff
	.zero		1


	//   ....[105]....
        /*0780*/ 	.word	0x00008a20
        /*0784*/ 	.word	0x00000000
        /*0788*/ 	.word	0x00000060
        /*078c*/ 	.short	0x010a
        /*078e*/ 	.byte	0xff
	.zero		1


	//   ....[106]....
        /*0790*/ 	.word	0x00008a70
        /*0794*/ 	.word	0x00000003
        /*0798*/ 	.word	0x00000030
        /*079c*/ 	.short	0x010a
        /*079e*/ 	.byte	0xff
	.zero		1


	//   ....[107]....
        /*07a0*/ 	.word	0x00008ac0
        /*07a4*/ 	.word	0x00000074
        /*07a8*/ 	.word	0x00000080
        /*07ac*/ 	.short	0x010a
        /*07ae*/ 	.byte	0xff
	.zero		1


	//   ....[108]....
        /*07b0*/ 	.word	0x00008b10
        /*07b4*/ 	.word	0x0000007d
        /*07b8*/ 	.word	0x00000030
        /*07bc*/ 	.short	0x010a
        /*07be*/ 	.byte	0xff
	.zero		1


	//----- nvinfo : EIATTR_NUM_MBARRIERS
	.align		4
.L_47:
        /*07c0*/ 	.byte	0x03, 0x38
        /*07c2*/ 	.short	0x001c


	//----- nvinfo : EIATTR_EXIT_INSTR_OFFSETS
	.align		4
        /*07c4*/ 	.byte	0x04, 0x1c
        /*07c6*/ 	.short	(.L_49 - .L_48)


	//   ....[0]....
.L_48:
        /*07c8*/ 	.word	0x00002400


	//   ....[1]....
        /*07cc*/ 	.word	0x000028f0


	//   ....[2]....
        /*07d0*/ 	.word	0x00002950


	//   ....[3]....
        /*07d4*/ 	.word	0x00003850


	//   ....[4]....
        /*07d8*/ 	.word	0x00004560


	//   ....[5]....
        /*07dc*/ 	.word	0x000045a0


	//   ....[6]....
        /*07e0*/ 	.word	0x00008230


	//----- nvinfo : EIATTR_MAX_THREADS
	.align		4
.L_49:
        /*07e4*/ 	.byte	0x04, 0x05
        /*07e6*/ 	.short	(.L_51 - .L_50)
.L_50:
        /*07e8*/ 	.word	0x00000100
        /*07ec*/ 	.word	0x00000001
        /*07f0*/ 	.word	0x00000001


	//----- nvinfo : EIATTR_CRS_STACK_SIZE
	.align		4
.L_51:
        /*07f4*/ 	.byte	0x04, 0x1e
        /*07f6*/ 	.short	(.L_53 - .L_52)
.L_52:
        /*07f8*/ 	.word	0x00000000


	//----- nvinfo : EIATTR_CBANK_PARAM_SIZE
	.align		4
.L_53:
        /*07fc*/ 	.byte	0x03, 0x19
        /*07fe*/ 	.short	0x0800


	//----- nvinfo : EIATTR_PARAM_CBANK
	.align		4
        /*0800*/ 	.byte	0x04, 0x0a
        /*0802*/ 	.short	(.L_55 - .L_54)
	.align		4
.L_54:
        /*0804*/ 	.word	index@(.nv.constant0._ZN7cutlass13device_kernelINS_4gemm6kernel13GemmUniversalIN4cute5tupleIJiiiiEEENS1_10collective13CollectiveMmaINS1_35MainloopSm100TmaUmmaWarpSpecializedILi3ELi2ELi4ENS5_IJNS4_1CILi1EEESB_SB_EEEEENS5_IJNSA_ILi128EEESE_SE_EEEaNS5_IJlSB_lEEEaSG_NS4_8TiledMMAINS4_8MMA_AtomIJNS4_15SM100_MMA_S8_SSIaaiLi128ELi128ELNS4_4UMMA5MajorE0ELSL_0ELNSK_8SaturateE0EEEEEENS4_6LayoutISC_NS5_IJNSA_ILi0EEESQ_SQ_EEEEENS5_IJNS4_10UnderscoreEST_ST_EEEEENS4_13SM90_TMA_LOADENS4_14ComposedLayoutINS4_7SwizzleILi3ELi4ELi3EEENS4_18smem_ptr_flag_bitsILi8EEENSP_INS5_IJNSA_ILi8EEESE_EEENS5_IJSE_SB_EEEEEEEvNS4_8identityESW_S16_vS17_EENS_8epilogue10collective18CollectiveEpilogueINS19_23Sm100TmaWarpSpecializedILi2ELi2ELi64ELb0ELb0EEEJSF_NS5_IJNSP_ISE_SB_EENSP_INSA_ILi64EEESB_EEEEEaSG_aSG_NS19_6fusion15FusionCallbacksIS1D_NS1I_17LinearCombinationIaiaiLNS_15FloatRoundStyleE2EEESF_S1H_JEEENS4_5SM1004TMEM4LOAD26SM100_TMEM_LOAD_32dp32b64xESW_NSX_INSY_ILi2ELi4ELi3EEES11_NSP_INS5_IJS12_S1F_EEENS5_IJS1F_SB_EEEEEEENS4_39AutoVectorizingCopyWithAssumedAlignmentILi128EEENS4_14SM90_TMA_STOREES1W_S1Y_S1Y_EEEvvEEEEvNT_6ParamsE)
        /*0808*/ 	.short	0x0380
        /*080a*/ 	.short	0x0800


	//----- nvinfo : EIATTR_SW_WAR
	.align		4
.L_55:
        /*080c*/ 	.byte	0x04, 0x36
        /*080e*/ 	.short	(.L_57 - .L_56)
.L_56:
        /*0810*/ 	.word	0x00000008
.L_57:


//--------------------- .nv.callgraph             --------------------------
	.section	.nv.callgraph,"",@"SHT_CUDA_CALLGRAPH"
	.align	4
	.sectionentsize	8
	.align		4
        /*0000*/ 	.word	0x00000000
	.align		4
        /*0004*/ 	.word	0xffffffff
	.align		4
        /*0008*/ 	.word	index@(_ZN7cutlass13device_kernelINS_4gemm6kernel13GemmUniversalIN4cute5tupleIJiiiiEEENS1_10collective13CollectiveMmaINS1_35MainloopSm100TmaUmmaWarpSpecializedILi3ELi2ELi4ENS5_IJNS4_1CILi1EEESB_SB_EEEEENS5_IJNSA_ILi128EEESE_SE_EEEaNS5_IJlSB_lEEEaSG_NS4_8TiledMMAINS4_8MMA_AtomIJNS4_15SM100_MMA_S8_SSIaaiLi128ELi128ELNS4_4UMMA5MajorE0ELSL_0ELNSK_8SaturateE0EEEEEENS4_6LayoutISC_NS5_IJNSA_ILi0EEESQ_SQ_EEEEENS5_IJNS4_10UnderscoreEST_ST_EEEEENS4_13SM90_TMA_LOADENS4_14ComposedLayoutINS4_7SwizzleILi3ELi4ELi3EEENS4_18smem_ptr_flag_bitsILi8EEENSP_INS5_IJNSA_ILi8EEESE_EEENS5_IJSE_SB_EEEEEEEvNS4_8identityESW_S16_vS17_EENS_8epilogue10collective18CollectiveEpilogueINS19_23Sm100TmaWarpSpecializedILi2ELi2ELi64ELb0ELb0EEEJSF_NS5_IJNSP_ISE_SB_EENSP_INSA_ILi64EEESB_EEEEEaSG_aSG_NS19_6fusion15FusionCallbacksIS1D_NS1I_17LinearCombinationIaiaiLNS_15FloatRoundStyleE2EEESF_S1H_JEEENS4_5SM1004TMEM4LOAD26SM100_TMEM_LOAD_32dp32b64xESW_NSX_INSY_ILi2ELi4ELi3EEES11_NSP_INS5_IJS12_S1F_EEENS5_IJS1F_SB_EEEEEEENS4_39AutoVectorizingCopyWithAssumedAlignmentILi128EEENS4_14SM90_TMA_STOREES1W_S1Y_S1Y_EEEvvEEEEvNT_6ParamsE)
	.align		4
        /*000c*/ 	.word	index@(__assertfail)
	.align		4
        /*0010*/ 	.word	0x00000000
	.align		4
        /*0014*/ 	.word	0xfffffffe
	.align		4
        /*0018*/ 	.word	0x00000000
	.align		4
        /*001c*/ 	.word	0xfffffffd
	.align		4
        /*0020*/ 	.word	0x00000000
	.align		4
        /*0024*/ 	.word	0xfffffffc


//--------------------- .nv.constant4             --------------------------
	.section	.nv.constant4,"a",@progbits
	.align	8
	.align		8
.nv.constant4:
        /*0000*/ 	.dword	__assertfail
	.align		8
        /*0008*/ 	.dword	__unnamed_1
	.align		8
        /*0010*/ 	.dword	__unnamed_2
	.align		8
        /*0018*/ 	.dword	_ZN39_INTERNAL_12a0cee1_4_k_cu_189c78e0_94404cuda3std3__45__cpo5beginE
	.align		8
        /*0020*/ 	.dword	_ZN39_INTERNAL_12a0cee1_4_k_cu_189c78e0_94404cuda3std3__45__cpo3endE
	.align		8
        /*0028*/ 	.dword	_ZN39_INTERNAL_12a0cee1_4_k_cu_189c78e0_94404cuda3std3__45__cpo6cbeginE
	.align		8
        /*0030*/ 	.dword	_ZN39_INTERNAL_12a0cee1_4_k_cu_189c78e0_94404cuda3std3__45__cpo4cendE
	.align		8
        /*0038*/ 	.dword	_ZN39_INTERNAL_12a0cee1_4_k_cu_189c78e0_94404cuda3std3__441_GLOBAL__N__12a0cee1_4_k_cu_189c78e0_94406ignoreE
	.align		8
        /*0040*/ 	.dword	_ZN39_INTERNAL_12a0cee1_4_k_cu_189c78e0_94404cuda3std3__419piecewise_constructE
	.align		8
        /*0048*/ 	.dword	_ZN39_INTERNAL_12a0cee1_4_k_cu_189c78e0_94404cuda3std3__48in_placeE
	.align		8
        /*0050*/ 	.dword	_ZN39_INTERNAL_12a0cee1_4_k_cu_189c78e0_94404cuda3std6ranges3__45__cpo4swapE
	.align		8
        /*0058*/ 	.dword	_ZN39_INTERNAL_12a0cee1_4_k_cu_189c78e0_94404cuda3std6ranges3__45__cpo9iter_moveE
	.align		8
        /*0060*/ 	.dword	_ZN39_INTERNAL_12a0cee1_4_k_cu_189c78e0_94404cute7productE
	.align		8
        /*0068*/ 	.dword	_ZN39_INTERNAL_12a0cee1_4_k_cu_189c78e0_94404cute1_E
	.align		8
        /*0070*/ 	.dword	$str$25
	.align		8
        /*0078*/ 	.dword	$str$26
	.align		8
        /*0080*/ 	.dword	$str$27
	.align		8
        /*0088*/ 	.dword	$str$28


//--------------------- .text._ZN7cutlass13device_kernelINS_4gemm6kernel13GemmUniversalIN4cute5tupleIJiiiiEEENS1_10collective13CollectiveMmaINS1_35MainloopSm100TmaUmmaWarpSpecializedILi3ELi2ELi4ENS5_IJNS4_1CILi1EEESB_SB_EEEEENS5_IJNSA_ILi128EEESE_SE_EEEaNS5_IJlSB_lEEEaSG_NS4_8TiledMMAINS4_8MMA_AtomIJNS4_15SM100_MMA_S8_SSIaaiLi128ELi128ELNS4_4UMMA5MajorE0ELSL_0ELNSK_8SaturateE0EEEEEENS4_6LayoutISC_NS5_IJNSA_ILi0EEESQ_SQ_EEEEENS5_IJNS4_10UnderscoreEST_ST_EEEEENS4_13SM90_TMA_LOADENS4_14ComposedLayoutINS4_7SwizzleILi3ELi4ELi3EEENS4_18smem_ptr_flag_bitsILi8EEENSP_INS5_IJNSA_ILi8EEESE_EEENS5_IJSE_SB_EEEEEEEvNS4_8identityESW_S16_vS17_EENS_8epilogue10collective18CollectiveEpilogueINS19_23Sm100TmaWarpSpecializedILi2ELi2ELi64ELb0ELb0EEEJSF_NS5_IJNSP_ISE_SB_EENSP_INSA_ILi64EEESB_EEEEEaSG_aSG_NS19_6fusion15FusionCallbacksIS1D_NS1I_17LinearCombinationIaiaiLNS_15FloatRoundStyleE2EEESF_S1H_JEEENS4_5SM1004TMEM4LOAD26SM100_TMEM_LOAD_32dp32b64xESW_NSX_INSY_ILi2ELi4ELi3EEES11_NSP_INS5_IJS12_S1F_EEENS5_IJS1F_SB_EEEEEEENS4_39AutoVectorizingCopyWithAssumedAlignmentILi128EEENS4_14SM90_TMA_STOREES1W_S1Y_S1Y_EEEvvEEEEvNT_6ParamsE --------------------------
	.section	.text._ZN7cutlass13device_kernelINS_4gemm6kernel13GemmUniversalIN4cute5tupleIJiiiiEEENS1_10collective13CollectiveMmaINS1_35MainloopSm100TmaUmmaWarpSpecializedILi3ELi2ELi4ENS5_IJNS4_1CILi1EEESB_SB_EEEEENS5_IJNSA_ILi128EEESE_SE_EEEaNS5_IJlSB_lEEEaSG_NS4_8TiledMMAINS4_8MMA_AtomIJNS4_15SM100_MMA_S8_SSIaaiLi128ELi128ELNS4_4UMMA5MajorE0ELSL_0ELNSK_8SaturateE0EEEEEENS4_6LayoutISC_NS5_IJNSA_ILi0EEESQ_SQ_EEEEENS5_IJNS4_10UnderscoreEST_ST_EEEEENS4_13SM90_TMA_LOADENS4_14ComposedLayoutINS4_7SwizzleILi3ELi4ELi3EEENS4_18smem_ptr_flag_bitsILi8EEENSP_INS5_IJNSA_ILi8EEESE_EEENS5_IJSE_SB_EEEEEEEvNS4_8identityESW_S16_vS17_EENS_8epilogue10collective18CollectiveEpilogueINS19_23Sm100TmaWarpSpecializedILi2ELi2ELi64ELb0ELb0EEEJSF_NS5_IJNSP_ISE_SB_EENSP_INSA_ILi64EEESB_EEEEEaSG_aSG_NS19_6fusion15FusionCallbacksIS1D_NS1I_17LinearCombinationIaiaiLNS_15FloatRoundStyleE2EEESF_S1H_JEEENS4_5SM1004TMEM4LOAD26SM100_TMEM_LOAD_32dp32b64xESW_NSX_INSY_ILi2ELi4ELi3EEES11_NSP_INS5_IJS12_S1F_EEENS5_IJS1F_SB_EEEEEEENS4_39AutoVectorizingCopyWithAssumedAlignmentILi128EEENS4_14SM90_TMA_STOREES1W_S1Y_S1Y_EEEvvEEEEvNT_6ParamsE,"ax",@progbits
	.align	128
.text._ZN7cutlass13device_kernelINS_4gemm6kernel13GemmUniversalIN4cute5tupleIJiiiiEEENS1_10collective13CollectiveMmaINS1_35MainloopSm100TmaUmmaWarpSpecializedILi3ELi2ELi4ENS5_IJNS4_1CILi1EEESB_SB_EEEEENS5_IJNSA_ILi128EEESE_SE_EEEaNS5_IJlSB_lEEEaSG_NS4_8TiledMMAINS4_8MMA_AtomIJNS4_15SM100_MMA_S8_SSIaaiLi128ELi128ELNS4_4UMMA5MajorE0ELSL_0ELNSK_8SaturateE0EEEEEENS4_6LayoutISC_NS5_IJNSA_ILi0EEESQ_SQ_EEEEENS5_IJNS4_10UnderscoreEST_ST_EEEEENS4_13SM90_TMA_LOADENS4_14ComposedLayoutINS4_7SwizzleILi3ELi4ELi3EEENS4_18smem_ptr_flag_bitsILi8EEENSP_INS5_IJNSA_ILi8EEESE_EEENS5_IJSE_SB_EEEEEEEvNS4_8identityESW_S16_vS17_EENS_8epilogue10collective18CollectiveEpilogueINS19_23Sm100TmaWarpSpecializedILi2ELi2ELi64ELb0ELb0EEEJSF_NS5_IJNSP_ISE_SB_EENSP_INSA_ILi64EEESB_EEEEEaSG_aSG_NS19_6fusion15FusionCallbacksIS1D_NS1I_17LinearCombinationIaiaiLNS_15FloatRoundStyleE2EEESF_S1H_JEEENS4_5SM1004TMEM4LOAD26SM100_TMEM_LOAD_32dp32b64xESW_NSX_INSY_ILi2ELi4ELi3EEES11_NSP_INS5_IJS12_S1F_EEENS5_IJS1F_SB_EEEEEEENS4_39AutoVectorizingCopyWithAssumedAlignmentILi128EEENS4_14SM90_TMA_STOREES1W_S1Y_S1Y_EEEvvEEEEvNT_6ParamsE:
        .type           _ZN7cutlass13device_kernelINS_4gemm6kernel13GemmUniversalIN4cute5tupleIJiiiiEEENS1_10collective13CollectiveMmaINS1_35MainloopSm100TmaUmmaWarpSpecializedILi3ELi2ELi4ENS5_IJNS4_1CILi1EEESB_SB_EEEEENS5_IJNSA_ILi128EEESE_SE_EEEaNS5_IJlSB_lEEEaSG_NS4_8TiledMMAINS4_8MMA_AtomIJNS4_15SM100_MMA_S8_SSIaaiLi128ELi128ELNS4_4UMMA5MajorE0ELSL_0ELNSK_8SaturateE0EEEEEENS4_6LayoutISC_NS5_IJNSA_ILi0EEESQ_SQ_EEEEENS5_IJNS4_10UnderscoreEST_ST_EEEEENS4_13SM90_TMA_LOADENS4_14ComposedLayoutINS4_7SwizzleILi3ELi4ELi3EEENS4_18smem_ptr_flag_bitsILi8EEENSP_INS5_IJNSA_ILi8EEESE_EEENS5_IJSE_SB_EEEEEEEvNS4_8identityESW_S16_vS17_EENS_8epilogue10collective18CollectiveEpilogueINS19_23Sm100TmaWarpSpecializedILi2ELi2ELi64ELb0ELb0EEEJSF_NS5_IJNSP_ISE_SB_EENSP_INSA_ILi64EEESB_EEEEEaSG_aSG_NS19_6fusion15FusionCallbacksIS1D_NS1I_17LinearCombinationIaiaiLNS_15FloatRoundStyleE2EEESF_S1H_JEEENS4_5SM1004TMEM4LOAD26SM100_TMEM_LOAD_32dp32b64xESW_NSX_INSY_ILi2ELi4ELi3EEES11_NSP_INS5_IJS12_S1F_EEENS5_IJS1F_SB_EEEEEEENS4_39AutoVectorizingCopyWithAssumedAlignmentILi128EEENS4_14SM90_TMA_STOREES1W_S1Y_S1Y_EEEvvEEEEvNT_6ParamsE,@function
        .size           _ZN7cutlass13device_kernelINS_4gemm6kernel13GemmUniversalIN4cute5tupleIJiiiiEEENS1_10collective13CollectiveMmaINS1_35MainloopSm100TmaUmmaWarpSpecializedILi3ELi2ELi4ENS5_IJNS4_1CILi1EEESB_SB_EEEEENS5_IJNSA_ILi128EEESE_SE_EEEaNS5_IJlSB_lEEEaSG_NS4_8TiledMMAINS4_8MMA_AtomIJNS4_15SM100_MMA_S8_SSIaaiLi128ELi128ELNS4_4UMMA5MajorE0ELSL_0ELNSK_8SaturateE0EEEEEENS4_6LayoutISC_NS5_IJNSA_ILi0EEESQ_SQ_EEEEENS5_IJNS4_10UnderscoreEST_ST_EEEEENS4_13SM90_TMA_LOADENS4_14ComposedLayoutINS4_7SwizzleILi3ELi4ELi3EEENS4_18smem_ptr_flag_bitsILi8EEENSP_INS5_IJNSA_ILi8EEESE_EEENS5_IJSE_SB_EEEEEEEvNS4_8identityESW_S16_vS17_EENS_8epilogue10collective18CollectiveEpilogueINS19_23Sm100TmaWarpSpecializedILi2ELi2ELi64ELb0ELb0EEEJSF_NS5_IJNSP_ISE_SB_EENSP_INSA_ILi64EEESB_EEEEEaSG_aSG_NS19_6fusion15FusionCallbacksIS1D_NS1I_17LinearCombinationIaiaiLNS_15FloatRoundStyleE2EEESF_S1H_JEEENS4_5SM1004TMEM4LOAD26SM100_TMEM_LOAD_32dp32b64xESW_NSX_INSY_ILi2ELi4ELi3EEES11_NSP_INS5_IJS12_S1F_EEENS5_IJS1F_SB_EEEEEEENS4_39AutoVectorizingCopyWithAssumedAlignmentILi128EEENS4_14SM90_TMA_STOREES1W_S1Y_S1Y_EEEvvEEEEvNT_6ParamsE,(.L_x_139 - _ZN7cutlass13device_kernelINS_4gemm6kernel13GemmUniversalIN4cute5tupleIJiiiiEEENS1_10collective13CollectiveMmaINS1_35MainloopSm100TmaUmmaWarpSpecializedILi3ELi2ELi4ENS5_IJNS4_1CILi1EEESB_SB_EEEEENS5_IJNSA_ILi128EEESE_SE_EEEaNS5_IJlSB_lEEEaSG_NS4_8TiledMMAINS4_8MMA_AtomIJNS4_15SM100_MMA_S8_SSIaaiLi128ELi128ELNS4_4UMMA5MajorE0ELSL_0ELNSK_8SaturateE0EEEEEENS4_6LayoutISC_NS5_IJNSA_ILi0EEESQ_SQ_EEEEENS5_IJNS4_10UnderscoreEST_ST_EEEEENS4_13SM90_TMA_LOADENS4_14ComposedLayoutINS4_7SwizzleILi3ELi4ELi3EEENS4_18smem_ptr_flag_bitsILi8EEENSP_INS5_IJNSA_ILi8EEESE_EEENS5_IJSE_SB_EEEEEEEvNS4_8identityESW_S16_vS17_EENS_8epilogue10collective18CollectiveEpilogueINS19_23Sm100TmaWarpSpecializedILi2ELi2ELi64ELb0ELb0EEEJSF_NS5_IJNSP_ISE_SB_EENSP_INSA_ILi64EEESB_EEEEEaSG_aSG_NS19_6fusion15FusionCallbacksIS1D_NS1I_17LinearCombinationIaiaiLNS_15FloatRoundStyleE2EEESF_S1H_JEEENS4_5SM1004TMEM4LOAD26SM100_TMEM_LOAD_32dp32b64xESW_NSX_INSY_ILi2ELi4ELi3EEES11_NSP_INS5_IJS12_S1F_EEENS5_IJS1F_SB_EEEEEEENS4_39AutoVectorizingCopyWithAssumedAlignmentILi128EEENS4_14SM90_TMA_STOREES1W_S1Y_S1Y_EEEvvEEEEvNT_6ParamsE)
        .other          _ZN7cutlass13device_kernelINS_4gemm6kernel13GemmUniversalIN4cute5tupleIJiiiiEEENS1_10collective13CollectiveMmaINS1_35MainloopSm100TmaUmmaWarpSpecializedILi3ELi2ELi4ENS5_IJNS4_1CILi1EEESB_SB_EEEEENS5_IJNSA_ILi128EEESE_SE_EEEaNS5_IJlSB_lEEEaSG_NS4_8TiledMMAINS4_8MMA_AtomIJNS4_15SM100_MMA_S8_SSIaaiLi128ELi128ELNS4_4UMMA5MajorE0ELSL_0ELNSK_8SaturateE0EEEEEENS4_6LayoutISC_NS5_IJNSA_ILi0EEESQ_SQ_EEEEENS5_IJNS4_10UnderscoreEST_ST_EEEEENS4_13SM90_TMA_LOADENS4_14ComposedLayoutINS4_7SwizzleILi3ELi4ELi3EEENS4_18smem_ptr_flag_bitsILi8EEENSP_INS5_IJNSA_ILi8EEESE_EEENS5_IJSE_SB_EEEEEEEvNS4_8identityESW_S16_vS17_EENS_8epilogue10collective18CollectiveEpilogueINS19_23Sm100TmaWarpSpecializedILi2ELi2ELi64ELb0ELb0EEEJSF_NS5_IJNSP_ISE_SB_EENSP_INSA_ILi64EEESB_EEEEEaSG_aSG_NS19_6fusion15FusionCallbacksIS1D_NS1I_17LinearCombinationIaiaiLNS_15FloatRoundStyleE2EEESF_S1H_JEEENS4_5SM1004TMEM4LOAD26SM100_TMEM_LOAD_32dp32b64xESW_NSX_INSY_ILi2ELi4ELi3EEES11_NSP_INS5_IJS12_S1F_EEENS5_IJS1F_SB_EEEEEEENS4_39AutoVectorizingCopyWithAssumedAlignmentILi128EEENS4_14SM90_TMA_STOREES1W_S1Y_S1Y_EEEvvEEEEvNT_6ParamsE,@"STO_CUDA_ENTRY STV_DEFAULT"
_ZN7cutlass13device_kernelINS_4gemm6kernel13GemmUniversalIN4cute5tupleIJiiiiEEENS1_10collective13CollectiveMmaINS1_35MainloopSm100TmaUmmaWarpSpecializedILi3ELi2ELi4ENS5_IJNS4_1CILi1EEESB_SB_EEEEENS5_IJNSA_ILi128EEESE_SE_EEEaNS5_IJlSB_lEEEaSG_NS4_8TiledMMAINS4_8MMA_AtomIJNS4_15SM100_MMA_S8_SSIaaiLi128ELi128ELNS4_4UMMA5MajorE0ELSL_0ELNSK_8SaturateE0EEEEEENS4_6LayoutISC_NS5_IJNSA_ILi0EEESQ_SQ_EEEEENS5_IJNS4_10UnderscoreEST_ST_EEEEENS4_13SM90_TMA_LOADENS4_14ComposedLayoutINS4_7SwizzleILi3ELi4ELi3EEENS4_18smem_ptr_flag_bitsILi8EEENSP_INS5_IJNSA_ILi8EEESE_EEENS5_IJSE_SB_EEEEEEEvNS4_8identityESW_S16_vS17_EENS_8epilogue10collective18CollectiveEpilogueINS19_23Sm100TmaWarpSpecializedILi2ELi2ELi64ELb0ELb0EEEJSF_NS5_IJNSP_ISE_SB_EENSP_INSA_ILi64EEESB_EEEEEaSG_aSG_NS19_6fusion15FusionCallbacksIS1D_NS1I_17LinearCombinationIaiaiLNS_15FloatRoundStyleE2EEESF_S1H_JEEENS4_5SM1004TMEM4LOAD26SM100_TMEM_LOAD_32dp32b64xESW_NSX_INSY_ILi2ELi4ELi3EEES11_NSP_INS5_IJS12_S1F_EEENS5_IJS1F_SB_EEEEEEENS4_39AutoVectorizingCopyWithAssumedAlignmentILi128EEENS4_14SM90_TMA_STOREES1W_S1Y_S1Y_EEEvvEEEEvNT_6ParamsE:
[----:B------:R-:W1:Y:S01]  /*0000*/  LDC R1, c[0x0][0x37c] ;  /* 0x0000df00ff017b82 */ /* 0x000e620000000800 */
[----:B------:R-:W2:Y:S01]  /*0010*/  S2R R167, SR_TID.X ;  /* 0x0000000000a77919 */ /* 0x000ea20000002100 */
[----:B------:R-:W3:Y:S01]  /*0020*/  LDCU.64 UR4, c[0x0][0x890] ;  /* 0x00011200ff0477ac */ /* 0x000ee20008000a00 */
[----:B------:R-:W-:Y:S02]  /*0030*/  PRMT R151, RZ, 0x7610, R151 ;  /* 0x00007610ff977816 */ /* 0x000fe40000000097 */
[----:B------:R-:W-:Y:S01]  /*0040*/  ELECT P5, URZ, PT ;  /* 0x0000000000ff782f */ /* 0x000fe200038a0000 */
[----:B------:R-:W4:Y:S01]  /*0050*/  LDCU.64 UR46, c[0x0][0x358] ;  /* 0x00006b00ff2e77ac */ /* 0x000f220008000a00 */
[----:B---3--:R-:W-:-:S04]  /*0060*/  UISETP.NE.U32.AND UP0, UPT, UR4, URZ, UPT ;  /* 0x000000ff0400728c */ /* 0x008fc8000bf05070 */
[----:B------:R-:W-:Y:S01]  /*0070*/  UISETP.NE.AND.EX UP0, UPT, UR5, URZ, UPT, UP0 ;  /* 0x000000ff0500728c */ /* 0x000fe2000bf05300 */
[----:B--2---:R-:W-:-:S05]  /*0080*/  SHF.R.U32.HI R154, RZ, 0x5, R167 ;  /* 0x00000005ff9a7819 */ /* 0x004fca00000116a7 */
[----:B------:R-:W2:Y:S02]  /*0090*/  SHFL.IDX PT, R0, R154, RZ, 0x1f ;  /* 0x00001fff9a007589 */ /* 0x000ea400000e0000 */
[----:B--2---:R-:W-:Y:S01]  /*00a0*/  R2UR UR8, R0 ;  /* 0x00000000000872ca */ /* 0x004fe200000e0000 */
[----:B-1--4-:R-:W-:-:S14]  /*00b0*/  BRA.U UP0, `(.L_x_0) ;  /* 0x00000001002c7547 */ /* 0x012fdc000b800000 */
[----:B------:R-:W1:Y:S02]  /*00c0*/  LDCU.64 UR6, c[0x0][0x888] ;  /* 0x00011100ff0677ac */ /* 0x000e640008000a00 */
[----:B-1----:R-:W-:-:S04]  /*00d0*/  UISETP.NE.U32.AND UP0, UPT, UR6, URZ, UPT ;  /* 0x000000ff0600728c */ /* 0x002fc8000bf05070 */
[----:B------:R-:W-:-:S09]  /*00e0*/  UISETP.NE.AND.EX UP0, UPT, UR7, URZ, UPT, UP0 ;  /* 0x000000ff0700728c */ /* 0x000fd2000bf05300 */
[----:B------:R-:W-:Y:S05]  /*00f0*/  BRA.U !UP0, `(.L_x_1) ;  /* 0x0000000108107547 */ /* 0x000fea000b800000 */
[----:B------:R-:W1:Y:S02]  /*0100*/  LDC.64 R82, c[0x0][0x888] ;  /* 0x00022200ff527b82 */ /* 0x000e640000000a00 */
[----:B-1----:R1:W5:Y:S01]  /*0110*/  LDG.E R82, desc[UR46][R82.64] ;  /* 0x0000002e52527981 */ /* 0x002362000c1e1900 */
[----:B------:R-:W-:Y:S01]  /*0120*/  HFMA2 R151, -RZ, RZ, 0, 5.9604644775390625e-08 ;  /* 0x00000001ff977431 */ /* 0x000fe200000001ff */
[----:B------:R-:W-:Y:S05]  /*0130*/  BRA `(.L_x_0) ;  /* 0x00000000000c7947 */ /* 0x000fea0003800000 */
.L_x_1:
[----:B------:R-:W1:Y:S01]  /*0140*/  LDCU UR6, c[0x0][0x880] ;  /* 0x00011000ff0677ac */ /* 0x000e620008000800 */
[----:B------:R-:W-:Y:S01]  /*0150*/  HFMA2 R151, -RZ, RZ, 0, 5.9604644775390625e-08 ;  /* 0x00000001ff977431 */ /* 0x000fe200000001ff */
[----:B-1----:R-:W-:-:S07]  /*0160*/  MOV R82, UR6 ;  /* 0x0000000600527c02 */ /* 0x002fce0008000f00 */
.L_x_0:
[----:B------:R-:W2:Y:S02]  /*0170*/  LDCU.64 UR6, c[0x0][0x8b0] ;  /* 0x00011600ff0677ac */ /* 0x000ea40008000a00 */
[----:B--2---:R-:W-:-:S04]  /*0180*/  UISETP.NE.U32.AND UP0, UPT, UR6, URZ, UPT ;  /* 0x000000ff0600728c */ /* 0x004fc8000bf05070 */
[----:B------:R-:W-:-:S09]  /*0190*/  UISETP.NE.AND.EX UP0, UPT, UR7, URZ, UPT, UP0 ;  /* 0x000000ff0700728c */ /* 0x000fd2000bf05300 */
[----:B------:R-:W-:Y:S05]  /*01a0*/  BRA.U UP0, `(.L_x_2) ;  /* 0x0000000100247547 */ /* 0x000fea000b800000 */
[----:B------:R-:W2:Y:S02]  /*01b0*/  LDCU.64 UR6, c[0x0][0x8a8] ;  /* 0x00011500ff0677ac */ /* 0x000ea40008000a00 */
[----:B--2---:R-:W-:-:S04]  /*01c0*/  UISETP.NE.U32.AND UP0, UPT, UR6, URZ, UPT ;  /* 0x000000ff0600728c */ /* 0x004fc8000bf05070 */
[----:B------:R-:W-:-:S09]  /*01d0*/  UISETP.NE.AND.EX UP0, UPT, UR7, URZ, UPT, UP0 ;  /* 0x000000ff0700728c */ /* 0x000fd2000bf05300 */
[----:B------:R-:W-:Y:S05]  /*01e0*/  BRA.U !UP0, `(.L_x_3) ;  /* 0x00000001080c7547 */ /* 0x000fea000b800000 */
[----:B------:R-:W2:Y:S02]  /*01f0*/  LDC.64 R78, c[0x0][0x8a8] ;  /* 0x00022a00ff4e7b82 */ /* 0x000ea40000000a00 */
[----:B--2---:R2:W5:Y:S01]  /*0200*/  LDG.E R78, desc[UR46][R78.64] ;  /* 0x0000002e4e4e7981 */ /* 0x004562000c1e1900 */
[----:B------:R-:W-:Y:S05]  /*0210*/  BRA `(.L_x_2) ;  /* 0x0000000000087947 */ /* 0x000fea0003800000 */
.L_x_3:
[----:B------:R-:W2:Y:S02]  /*0220*/  LDCU UR6, c[0x0][0x8a0] ;  /* 0x00011400ff0677ac */ /* 0x000ea40008000800 */
[----:B--2---:R-:W-:Y:S02]  /*0230*/  MOV R78, UR6 ;  /* 0x00000006004e7c02 */ /* 0x004fe40008000f00 */
.L_x_2:
[----:B------:R-:W-:Y:S01]  /*0240*/  IMAD.U32 R0, RZ, RZ, UR8 ;  /* 0x00000008ff007e24 */ /* 0x000fe2000f8e00ff */
[----:B------:R-:W-:Y:S04]  /*0250*/  BSSY.RECONVERGENT B0, `(.L_x_4) ;  /* 0x000000c000007945 */ /* 0x000fe80003800200 */
[C---:B------:R-:W-:Y:S02]  /*0260*/  ISETP.NE.OR P1, PT, R0.reuse, 0x1, !P5 ;  /* 0x000000010000780c */ /* 0x040fe40006f25670 */
[----:B------:R-:W-:-:S11]  /*0270*/  ISETP.NE.OR P0, PT, R0, 0x3, !P5 ;  /* 0x000000030000780c */ /* 0x000fd60006f05670 */
[----:B------:R-:W-:Y:S05]  /*0280*/  @P1 BRA `(.L_x_5) ;  /* 0x0000000000201947 */ /* 0x000fea0003800000 */
[----:B------:R-:W3:Y:S02]  /*0290*/  LDCU.64 UR6, c[0x0][0x348] ;  /* 0x00006900ff0677ac */ /* 0x000ee40008000a00 */
[----:B---3--:R-:W-:Y:S02]  /*02a0*/  UIADD3 UR10, UP1, UPT, UR6, 0x80, URZ ;  /* 0x00000080060a7890 */ /* 0x008fe4000ff3e0ff */
[----:B------:R-:W-:Y:S02]  /*02b0*/  UIADD3 UR6, UP0, UPT, UR6, 0x180, URZ ;  /* 0x0000018006067890 */ /* 0x000fe4000ff1e0ff */
[----:B------:R-:W-:Y:S02]  /*02c0*/  UIADD3.X UR11, UPT, UPT, URZ, UR7, URZ, UP1, !UPT ;  /* 0x00000007ff0b7290 */ /* 0x000fe40008ffe4ff */
[----:B------:R-:W-:-:S07]  /*02d0*/  UIADD3.X UR7, UPT, UPT, URZ, UR7, URZ, UP0, !UPT ;  /* 0x00000007ff077290 */ /* 0x000fce00087fe4ff */
[----:B------:R3:W-:Y:S02]  /*02e0*/  UTMACCTL.PF [UR10] ;  /* 0x000000000a0079b9 */ /* 0x0007e40008040000 */
[----:B------:R3:W-:Y:S02]  /*02f0*/  UTMACCTL.PF [UR6] ;  /* 0x00000000060079b9 */ /* 0x0007e40008040000 */
[----:B---3--:R-:W-:Y:S01]  /*0300*/  NOP ;  /* 0x0000000000007918 */ /* 0x008fe20000000000 */
.L_x_5:
[----:B------:R-:W-:Y:S05]  /*0310*/  BSYNC.RECONVERGENT B0 ;  /* 0x0000000000007941 */ /* 0x000fea0003800200 */
.L_x_4:
[----:B------:R-:W-:Y:S04]  /*0320*/  BSSY.RECONVERGENT B0, `(.L_x_6) ;  /* 0x000000a000007945 */ /* 0x000fe80003800200 */
        /* <DEDUP_REMOVED lines=9> */
.L_x_7:
[----:B------:R-:W-:Y:S05]  /*03c0*/  BSYNC.RECONVERGENT B0 ;  /* 0x0000000000007941 */ /* 0x000fea0003800200 */
.L_x_6:
[----:B------:R-:W3:Y:S01]  /*03d0*/  LDCU.64 UR6, c[0x0][0x888] ;  /* 0x00011100ff0677ac */ /* 0x000ee20008000a00 */
[----:B------:R-:W-:Y:S02]  /*03e0*/  UISETP.EQ.U32.AND UP1, UPT, UR4, URZ, UPT ;  /* 0x000000ff0400728c */ /* 0x000fe4000bf22070 */
[----:B------:R-:W-:Y:S02]  /*03f0*/  UPLOP3.LUT UP2, UPT, UPT, UPT, UPT, 0x80, 0x8 ;  /* 0x000000000008789c */ /* 0x000fe40003f4f070 */
[----:B---3--:R-:W-:-:S04]  /*0400*/  UISETP.NE.U32.AND UP0, UPT, UR6, URZ, UPT ;  /* 0x000000ff0600728c */ /* 0x008fc8000bf05070 */
[----:B------:R-:W-:-:S04]  /*0410*/  UISETP.NE.AND.EX UP0, UPT, UR7, URZ, UPT, UP0 ;  /* 0x000000ff0700728c */ /* 0x000fc8000bf05300 */
[----:B------:R-:W-:-:S04]  /*0420*/  UISETP.EQ.OR.EX UP3, UPT, UR5, URZ, !UP0, UP1 ;  /* 0x000000ff0500728c */ /* 0x000fc8000c762710 */
[----:B------:R-:W-:-:S05]  /*0430*/  UP2UR UR50, UPR, URZ, 0x8 ;  /* 0x00000008ff327883 */ /* 0x000fca0008000000 */
[----:B------:R-:W-:Y:S07]  /*0440*/  BRA.U !UP3, `(.L_x_8) ;  /* 0x000000010b207547 */ /* 0x000fee000b800000 */
[----:B-----5:R-:W-:Y:S01]  /*0450*/  R2UR UR6, R82 ;  /* 0x00000000520672ca */ /* 0x020fe200000e0000 */
[----:B------:R-:W-:Y:S02]  /*0460*/  UISETP.NE.U32.AND UP2, UPT, UR4, URZ, UPT ;  /* 0x000000ff0400728c */ /* 0x000fe4000bf45070 */
[----:B------:R-:W-:Y:S02]  /*0470*/  USEL UR4, URZ, 0xffffffff, UP0 ;  /* 0xffffffffff047887 */ /* 0x000fe40008000000 */
[----:B------:R-:W-:-:S08]  /*0480*/  UISETP.NE.AND.EX UP2, UPT, UR5, URZ, UPT, UP2 ;  /* 0x000000ff0500728c */ /* 0x000fd0000bf45320 */
[----:B------:R-:W-:-:S04]  /*0490*/  UISETP.NE.AND UP1, UPT, UR6, URZ, UPT ;  /* 0x000000ff0600728c */ /* 0x000fc8000bf25270 */
[----:B------:R-:W-:-:S04]  /*04a0*/  @!UP2 USEL UR4, URZ, 0xffffffff, UP1 ;  /* 0xffffffffff04a887 */ /* 0x000fc80008800000 */
[----:B------:R-:W-:-:S04]  /*04b0*/  ULOP3.LUT UR4, UR4, 0x1, URZ, 0xc0, !UPT ;  /* 0x0000000104047892 */ /* 0x000fc8000f8ec0ff */
[----:B------:R-:W-:-:S11]  /*04c0*/  UISETP.NE.U32.AND UP2, UPT, UR4, 0x1, UPT ;  /* 0x000000010400788c */ /* 0x000fd6000bf45070 */
.L_x_8:
[----:B------:R-:W3:Y:S01]  /*04d0*/  SHFL.IDX PT, R2, R154, RZ, 0x1f ;  /* 0x00001fff9a027589 */ /* 0x000ee200000e0000 */
[----:B------:R-:W-:-:S04]  /*04e0*/  UISETP.NE.AND UP1, UPT, UR8, 0x2, UPT ;  /* 0x000000020800788c */ /* 0x000fc8000bf25270 */
[----:B------:R-:W-:Y:S01]  /*04f0*/  USEL UR6, URZ, 0x1, UP1 ;  /* 0x00000001ff067887 */ /* 0x000fe20008800000 */
[----:B---3--:R-:W-:-:S13]  /*0500*/  ISETP.NE.AND P0, PT, R2, RZ, PT ;  /* 0x000000ff0200720c */ /* 0x008fda0003f05270 */
[----:B------:R-:W-:Y:S05]  /*0510*/  @P0 BRA `(.L_x_9) ;  /* 0x0000000000400947 */ /* 0x000fea0003800000 */
[----:B------:R-:W3:Y:S01]  /*0520*/  S2UR UR5, SR_CgaCtaId ;  /* 0x00000000000579c3 */ /* 0x000ee20000008800 */
[----:B------:R-:W-:Y:S01]  /*0530*/  UMOV UR7, 0x400 ;  /* 0x0000040000077882 */ /* 0x000fe20000000000 */
[----:B------:R-:W-:Y:S01]  /*0540*/  UMOV UR4, 0x1 ;  /* 0x0000000100047882 */ /* 0x000fe20000000000 */
[----:B------:R-:W-:Y:S01]  /*0550*/  ELECT P0, URZ, PT ;  /* 0x0000000000ff782f */ /* 0x000fe20003800000 */
[----:B------:R-:W-:-:S04]  /*0560*/  UIADD3 UR10, UPT, UPT, -UR4, 0x100000, URZ ;  /* 0x00100000040a7890 */ /* 0x000fc8000fffe1ff */
[----:B------:R-:W-:Y:S02]  /*0570*/  USHF.L.U32 UR11, UR10, 0xb, URZ ;  /* 0x0000000b0a0b7899 */ /* 0x000fe400080006ff */
[----:B------:R-:W-:Y:S02]  /*0580*/  USHF.L.U32 UR10, UR10, 0x1, URZ ;  /* 0x000000010a0a7899 */ /* 0x000fe400080006ff */
[----:B---3--:R-:W-:Y:S01]  /*0590*/  ULEA UR5, UR5, UR7, 0x18 ;  /* 0x0000000705057291 */ /* 0x008fe2000f8ec0ff */
[----:B------:R-:W3:Y:S11]  /*05a0*/  FENCE.VIEW.ASYNC.S ;  /* 0x00000000000073c6 */ /* 0x000ef60000000000 */
[----:B---3--:R3:W4:Y:S01]  /*05b0*/  SYNCS.EXCH.64 URZ, [UR5], UR10 ;  /* 0x0000000a05ff75b2 */ /* 0x0087220008000100 */
[----:B------:R3:W1:Y:S01]  /*05c0*/  SYNCS.EXCH.64 URZ, [UR5+0x18], UR10 ;  /* 0x0000180a05ff75b2 */ /* 0x0006620008000100 */
[----:B------:R3:W1:Y:S01]  /*05d0*/  SYNCS.EXCH.64 URZ, [UR5+0x8], UR10 ;  /* 0x0000080a05ff75b2 */ /* 0x0006620008000100 */
[----:B------:R3:W1:Y:S01]  /*05e0*/  SYNCS.EXCH.64 URZ, [UR5+0x20], UR10 ;  /* 0x0000200a05ff75b2 */ /* 0x0006620008000100 */
[----:B------:R3:W1:Y:S01]  /*05f0*/  SYNCS.EXCH.64 URZ, [UR5+0x10], UR10 ;  /* 0x0000100a05ff75b2 */ /* 0x0006620008000100 */
[----:B------:R3:W1:Y:S01]  /*0600*/  SYNCS.EXCH.64 URZ, [UR5+0x28], UR10 ;  /* 0x0000280a05ff75b2 */ /* 0x0006620008000100 */
[----:B------:R-:W-:Y:S01]  /*0610*/  NOP ;  /* 0x0000000000007918 */ /* 0x000fe20000000000 */
.L_x_9:
[----:B------:R-:W2:Y:S01]  /*0620*/  SHFL.IDX PT, R2, R154, RZ, 0x1f ;  /* 0x00001fff9a027589 */ /* 0x000ea200000e0000 */
[----:B------:R-:W-:Y:S01]  /*0630*/  NOP ;  /* 0x0000000000007918 */ /* 0x000fe20000000000 */
[----:B--2---:R-:W-:-:S13]  /*0640*/  ISETP.NE.AND P0, PT, R2, 0x1, PT ;  /* 0x000000010200780c */ /* 0x004fda0003f05270 */
[----:B------:R-:W-:Y:S05]  /*0650*/  @P0 BRA `(.L_x_10) ;  /* 0x0000000000480947 */ /* 0x000fea0003800000 */
[----:B------:R-:W2:Y:S01]  /*0660*/  S2UR UR7, SR_CgaCtaId ;  /* 0x00000000000779c3 */ /* 0x000ea20000008800 */
[----:B------:R-:W-:Y:S01]  /*0670*/  UMOV UR9, 0x400 ;  /* 0x0000040000097882 */ /* 0x000fe20000000000 */
[----:B---3--:R-:W-:Y:S01]  /*0680*/  UMOV UR5, 0x20 ;  /* 0x0000002000057882 */ /* 0x008fe20000000000 */
[----:B------:R-:W-:Y:S01]  /*0690*/  UMOV UR4, 0x80 ;  /* 0x0000008000047882 */ /* 0x000fe20000000000 */
[----:B------:R-:W-:-:S04]  /*06a0*/  UIADD3 UR10, UPT, UPT, -UR5, 0x100000, URZ ;  /* 0x00100000050a7890 */ /* 0x000fc8000fffe1ff */
[----:B------:R-:W-:Y:S02]  /*06b0*/  USHF.L.U32 UR11, UR10, 0xb, URZ ;  /* 0x0000000b0a0b7899 */ /* 0x000fe400080006ff */
[----:B------:R-:W-:Y:S02]  /*06c0*/  USHF.L.U32 UR10, UR10, 0x1, URZ ;  /* 0x000000010a0a7899 */ /* 0x000fe400080006ff */
[----:B------:R-:W-:-:S04]  /*06d0*/  UIADD3 UR4, UPT, UPT, -UR4, 0x100000, URZ ;  /* 0x0010000004047890 */ /* 0x000fc8000fffe1ff */
[----:B------:R-:W-:Y:S02]  /*06e0*/  USHF.L.U32 UR5, UR4, 0xb, URZ ;  /* 0x0000000b04057899 */ /* 0x000fe400080006ff */
[----:B------:R-:W-:Y:S01]  /*06f0*/  USHF.L.U32 UR4, UR4, 0x1, URZ ;  /* 0x0000000104047899 */ /* 0x000fe200080006ff */
[----:B------:R-:W-:Y:S01]  /*0700*/  ELECT P0, URZ, PT ;  /* 0x0000000000ff782f */ /* 0x000fe20003800000 */
[----:B--2---:R-:W-:Y:S01]  /*0710*/  ULEA UR7, UR7, UR9, 0x18 ;  /* 0x0000000907077291 */ /* 0x004fe2000f8ec0ff */
[----:B------:R-:W2:Y:S11]  /*0720*/  FENCE.VIEW.ASYNC.S ;  /* 0x00000000000073c6 */ /* 0x000eb60000000000 */
[----:B--2---:R2:W3:Y:S01]  /*0730*/  SYNCS.EXCH.64 URZ, [UR7+0x30], UR10 ;  /* 0x0000300a07ff75b2 */ /* 0x0044e20008000100 */
[----:B------:R2:W1:Y:S01]  /*0740*/  SYNCS.EXCH.64 URZ, [UR7+0x40], UR4 ;  /* 0x0000400407ff75b2 */ /* 0x0004620008000100 */
[----:B------:R2:W1:Y:S01]  /*0750*/  SYNCS.EXCH.64 URZ, [UR7+0x38], UR10 ;  /* 0x0000380a07ff75b2 */ /* 0x0004620008000100 */
[----:B------:R2:W1:Y:S01]  /*0760*/  SYNCS.EXCH.64 URZ, [UR7+0x48], UR4 ;  /* 0x0000480407ff75b2 */ /* 0x0004620008000100 */
[----:B------:R-:W-:Y:S01]  /*0770*/  NOP ;  /* 0x0000000000007918 */ /* 0x000fe20000000000 */
.L_x_10:
[----:B------:R-:W4:Y:S01]  /*0780*/  SHFL.IDX PT, R2, R154, RZ, 0x1f ;  /* 0x00001fff9a027589 */ /* 0x000f2200000e0000 */
[----:B------:R-:W-:Y:S01]  /*0790*/  NOP ;  /* 0x0000000000007918 */ /* 0x000fe20000000000 */
[----:B----4-:R-:W-:-:S13]  /*07a0*/  ISETP.NE.AND P0, PT, R2, 0x3, PT ;  /* 0x000000030200780c */ /* 0x010fda0003f05270 */
[----:B------:R-:W-:Y:S05]  /*07b0*/  @P0 BRA `(.L_x_11) ;  /* 0x0000000000300947 */ /* 0x000fea0003800000 */
[----:B--23--:R-:W2:Y:S01]  /*07c0*/  S2UR UR5, SR_CgaCtaId ;  /* 0x00000000000579c3 */ /* 0x00cea20000008800 */
[----:B------:R-:W-:Y:S01]  /*07d0*/  UMOV UR7, 0x400 ;  /* 0x0000040000077882 */ /* 0x000fe20000000000 */
[----:B------:R-:W-:Y:S01]  /*07e0*/  UMOV UR4, 0x20 ;  /* 0x0000002000047882 */ /* 0x000fe20000000000 */
[----:B------:R-:W-:Y:S01]  /*07f0*/  ELECT P0, URZ, PT ;  /* 0x0000000000ff782f */ /* 0x000fe20003800000 */
[----:B------:R-:W-:-:S04]  /*0800*/  UIADD3 UR10, UPT, UPT, -UR4, 0x100000, URZ ;  /* 0x00100000040a7890 */ /* 0x000fc8000fffe1ff */
[----:B------:R-:W-:Y:S02]  /*0810*/  USHF.L.U32 UR11, UR10, 0xb, URZ ;  /* 0x0000000b0a0b7899 */ /* 0x000fe400080006ff */
[----:B------:R-:W-:Y:S02]  /*0820*/  USHF.L.U32 UR10, UR10, 0x1, URZ ;  /* 0x000000010a0a7899 */ /* 0x000fe400080006ff */
[----:B--2---:R-:W-:Y:S01]  /*0830*/  ULEA UR5, UR5, UR7, 0x18 ;  /* 0x0000000705057291 */ /* 0x004fe2000f8ec0ff */
[----:B------:R-:W2:Y:S11]  /*0840*/  FENCE.VIEW.ASYNC.S ;  /* 0x00000000000073c6 */ /* 0x000eb60000000000 */
[----:B--2---:R4:W2:Y:S01]  /*0850*/  SYNCS.EXCH.64 URZ, [UR5+0x50], UR10 ;  /* 0x0000500a05ff75b2 */ /* 0x0048a20008000100 */
[----:B------:R4:W3:Y:S02]  /*0860*/  SYNCS.EXCH.64 URZ, [UR5+0x58], UR10 ;  /* 0x0000580a05ff75b2 */ /* 0x0008e40008000100 */
[----:B----4-:R-:W-:Y:S01]  /*0870*/  NOP ;  /* 0x0000000000007918 */ /* 0x010fe20000000000 */
.L_x_11:
[----:B------:R-:W4:Y:S01]  /*0880*/  SHFL.IDX PT, R2, R154, RZ, 0x1f ;  /* 0x00001fff9a027589 */ /* 0x000f2200000e0000 */
[----:B------:R-:W-:Y:S01]  /*0890*/  NOP ;  /* 0x0000000000007918 */ /* 0x000fe20000000000 */
[----:B----4-:R-:W-:-:S13]  /*08a0*/  ISETP.NE.AND P0, PT, R2, 0x4, PT ;  /* 0x000000040200780c */ /* 0x010fda0003f05270 */
[----:B------:R-:W-:Y:S05]  /*08b0*/  @P0 BRA `(.L_x_12) ;  /* 0x00000000004c0947 */ /* 0x000fea0003800000 */
[----:B--23--:R-:W2:Y:S01]  /*08c0*/  S2UR UR5, SR_CgaCtaId ;  /* 0x00000000000579c3 */ /* 0x00cea20000008800 */
[----:B------:R-:W-:Y:S01]  /*08d0*/  UMOV UR9, 0x100 ;  /* 0x0000010000097882 */ /* 0x000fe20000000000 */
[----:B------:R-:W-:Y:S01]  /*08e0*/  UMOV UR7, 0x400 ;  /* 0x0000040000077882 */ /* 0x000fe20000000000 */
[----:B------:R-:W-:Y:S01]  /*08f0*/  USEL UR9, UR9, 0xe0, UP2 ;  /* 0x000000e009097887 */ /* 0x000fe20009000000 */
[----:B------:R-:W-:Y:S01]  /*0900*/  UMOV UR4, 0x1 ;  /* 0x0000000100047882 */ /* 0x000fe20000000000 */
[----:B------:R-:W-:Y:S01]  /*0910*/  ELECT P0, URZ, PT ;  /* 0x0000000000ff782f */ /* 0x000fe20003800000 */
[----:B------:R-:W-:-:S04]  /*0920*/  UIADD3 UR10, UPT, UPT, -UR4, 0x100000, URZ ;  /* 0x00100000040a7890 */ /* 0x000fc8000fffe1ff */
[----:B------:R-:W-:Y:S02]  /*0930*/  USHF.L.U32 UR11, UR10, 0xb, URZ ;  /* 0x0000000b0a0b7899 */ /* 0x000fe400080006ff */
[----:B------:R-:W-:Y:S02]  /*0940*/  USHF.L.U32 UR10, UR10, 0x1, URZ ;  /* 0x000000010a0a7899 */ /* 0x000fe400080006ff */
[----:B------:R-:W-:-:S04]  /*0950*/  UIADD3 UR12, UPT, UPT, -UR9, 0x100000, URZ ;  /* 0x00100000090c7890 */ /* 0x000fc8000fffe1ff */
[----:B------:R-:W-:Y:S02]  /*0960*/  USHF.L.U32 UR13, UR12, 0xb, URZ ;  /* 0x0000000b0c0d7899 */ /* 0x000fe400080006ff */
[----:B------:R-:W-:Y:S02]  /*0970*/  USHF.L.U32 UR12, UR12, 0x1, URZ ;  /* 0x000000010c0c7899 */ /* 0x000fe400080006ff */
[----:B--2---:R-:W-:Y:S01]  /*0980*/  ULEA UR5, UR5, UR7, 0x18 ;  /* 0x0000000705057291 */ /* 0x004fe2000f8ec0ff */
[----:B------:R-:W2:Y:S11]  /*0990*/  FENCE.VIEW.ASYNC.S ;  /* 0x00000000000073c6 */ /* 0x000eb60000000000 */
[----:B--2---:R4:W2:Y:S01]  /*09a0*/  SYNCS.EXCH.64 URZ, [UR5+0x60], UR10 ;  /* 0x0000600a05ff75b2 */ /* 0x0048a20008000100 */
[----:B------:R4:W3:Y:S01]  /*09b0*/  SYNCS.EXCH.64 URZ, [UR5+0x70], UR12 ;  /* 0x0000700c05ff75b2 */ /* 0x0008e20008000100 */
[----:B------:R4:W1:Y:S01]  /*09c0*/  SYNCS.EXCH.64 URZ, [UR5+0x68], UR10 ;  /* 0x0000680a05ff75b2 */ /* 0x0008620008000100 */
[----:B------:R4:W1:Y:S02]  /*09d0*/  SYNCS.EXCH.64 URZ, [UR5+0x78], UR12 ;  /* 0x0000780c05ff75b2 */ /* 0x0008640008000100 */
[----:B----4-:R-:W-:Y:S01]  /*09e0*/  NOP ;  /* 0x0000000000007918 */ /* 0x010fe20000000000 */
.L_x_12:
[----:B------:R-:W4:Y:S01]  /*09f0*/  SHFL.IDX PT, R2, R154, RZ, 0x1f ;  /* 0x00001fff9a027589 */ /* 0x000f2200000e0000 */
[----:B------:R-:W-:Y:S01]  /*0a00*/  NOP ;  /* 0x0000000000007918 */ /* 0x000fe20000000000 */
[----:B----4-:R-:W-:-:S13]  /*0a10*/  ISETP.NE.AND P0, PT, R2, 0x5, PT ;  /* 0x000000050200780c */ /* 0x010fda0003f05270 */
[----:B------:R-:W-:Y:S05]  /*0a20*/  @P0 BRA `(.L_x_13) ;  /* 0x0000000000580947 */ /* 0x000fea0003800000 */
[----:B--2---:R-:W2:Y:S01]  /*0a30*/  S2UR UR7, SR_CgaCtaId ;  /* 0x00000000000779c3 */ /* 0x004ea20000008800 */
        /* <DEDUP_REMOVED lines=12> */
[----:B--2---:R4:W2:Y:S01]  /*0b00*/  SYNCS.EXCH.64 URZ, [UR7+0x80], UR10 ;  /* 0x0000800a07ff75b2 */ /* 0x0048a20008000100 */
[----:B------:R4:W3:Y:S01]  /*0b10*/  SYNCS.EXCH.64 URZ, [UR7+0xa0], UR4 ;  /* 0x0000a00407ff75b2 */ /* 0x0008e20008000100 */
[----:B------:R4:W1:Y:S01]  /*0b20*/  SYNCS.EXCH.64 URZ, [UR7+0x88], UR10 ;  /* 0x0000880a07ff75b2 */ /* 0x0008620008000100 */
[----:B------:R4:W1:Y:S01]  /*0b30*/  SYNCS.EXCH.64 URZ, [UR7+0xa8], UR4 ;  /* 0x0000a80407ff75b2 */ /* 0x0008620008000100 */
[----:B------:R4:W1:Y:S01]  /*0b40*/  SYNCS.EXCH.64 URZ, [UR7+0x90], UR10 ;  /* 0x0000900a07ff75b2 */ /* 0x0008620008000100 */
[----:B------:R4:W1:Y:S01]  /*0b50*/  SYNCS.EXCH.64 URZ, [UR7+0xb0], UR4 ;  /* 0x0000b00407ff75b2 */ /* 0x0008620008000100 */
[----:B------:R4:W1:Y:S01]  /*0b60*/  SYNCS.EXCH.64 URZ, [UR7+0x98], UR10 ;  /* 0x0000980a07ff75b2 */ /* 0x0008620008000100 */
[----:B------:R4:W1:Y:S02]  /*0b70*/  SYNCS.EXCH.64 URZ, [UR7+0xb8], UR4 ;  /* 0x0000b80407ff75b2 */ /* 0x0008640008000100 */
[----:B----4-:R-:W-:Y:S01]  /*0b80*/  NOP ;  /* 0x0000000000007918 */ /* 0x010fe20000000000 */
.L_x_13:
        /* <DEDUP_REMOVED lines=18> */
.L_x_14:
[----:B--23--:R-:W2:Y:S01]  /*0cb0*/  S2UR UR5, SR_CTAID.X ;  /* 0x00000000000579c3 */ /* 0x00cea20000002500 */
[----:B------:R-:W-:-:S05]  /*0cc0*/  CS2R.32 R152, SR_CgaSize ;  /* 0x0000000000987805 */ /* 0x000fca0000008a00 */
[----:B------:R-:W-:-:S05]  /*0cd0*/  IMAD R152, R152, -0xa0, RZ ;  /* 0xffffff6098987824 */ /* 0x000fca00078e02ff */
[----:B------:R-:W-:-:S14]  /*0ce0*/  R2UR UR9, R152 ;  /* 0x00000000980972ca */ /* 0x000fdc00000e0000 */
[----:B------:R-:W3:Y:S01]  /*0cf0*/  LDCU UR9, c[0x0][UR9+0x2b0] ;  /* 0x00005600090977ac */ /* 0x000ee20008000800 */
[----:B------:R-:W-:Y:S01]  /*0d00*/  NOP ;  /* 0x0000000000007918 */ /* 0x000fe20000000000 */
[----:B------:R-:W-:-:S05]  /*0d10*/  CS2R.32 R152, SR_CgaSize ;  /* 0x0000000000987805 */ /* 0x000fca0000008a00 */
[----:B------:R-:W-:-:S05]  /*0d20*/  IMAD R152, R152, -0xa0, RZ ;  /* 0xffffff6098987824 */ /* 0x000fca00078e02ff */
[----:B------:R-:W-:-:S14]  /*0d30*/  R2UR UR7, R152 ;  /* 0x00000000980772ca */ /* 0x000fdc00000e0000 */
[----:B------:R-:W4:Y:S01]  /*0d40*/  LDCU UR7, c[0x0][UR7+0x2b4] ;  /* 0x00005680070777ac */ /* 0x000f220008000800 */
[----:B------:R-:W1:Y:S08]  /*0d50*/  S2UR UR4, SR_CTAID.Y ;  /* 0x00000000000479c3 */ /* 0x000e700000002600 */
[----:B------:R-:W4:Y:S01]  /*0d60*/  LDC R9, c[0x0][0xb24] ;  /* 0x0002c900ff097b82 */ /* 0x000f220000000800 */
[----:B--2---:R-:W-:-:S02]  /*0d70*/  I2FP.F32.U32 R4, UR5 ;  /* 0x0000000500047c45 */ /* 0x004fc40008201000 */
[----:B------:R-:W-:-:S05]  /*0d80*/  CS2R.32 R5, SR_CgaSize ;  /* 0x0000000000057805 */ /* 0x000fca0000008a00 */
[----:B------:R-:W-:-:S06]  /*0d90*/  IMAD R5, R5, -0xa0, RZ ;  /* 0xffffff6005057824 */ /* 0x000fcc00078e02ff */
[----:B------:R-:W2:Y:S01]  /*0da0*/  LDC R5, c[0x0][R5+0x2a0] ;  /* 0x0000a80005057b82 */ /* 0x000ea20000000800 */
[----:B------:R-:W-:Y:S01]  /*0db0*/  MOV R21, UR5 ;  /* 0x0000000500157c02 */ /* 0x000fe20008000f00 */
[----:B---3--:R-:W-:Y:S01]  /*0dc0*/  FMUL R4, R4, UR9 ;  /* 0x0000000904047c20 */ /* 0x008fe20008400000 */
[----:B-1----:R-:W-:Y:S02]  /*0dd0*/  I2FP.F32.U32 R2, UR4 ;  /* 0x0000000400027c45 */ /* 0x002fe40008201000 */
[----:B------:R-:W-:-:S05]  /*0de0*/  CS2R.32 R3, SR_CgaSize ;  /* 0x0000000000037805 */ /* 0x000fca0000008a00 */
[----:B------:R-:W-:-:S06]  /*0df0*/  IMAD R3, R3, -0xa0, RZ ;  /* 0xffffff6003037824 */ /* 0x000fcc00078e02ff */
[----:B------:R-:W1:Y:S01]  /*0e00*/  LDC R3, c[0x0][R3+0x2a4] ;  /* 0x0000a90003037b82 */ /* 0x000e620000000800 */
[----:B------:R-:W3:Y:S01]  /*0e10*/  F2I.U32.TRUNC.NTZ R152, R4 ;  /* 0x0000000400987305 */ /* 0x000ee2000020f000 */
[----:B------:R-:W-:Y:S01]  /*0e20*/  MOV R20, UR4 ;  /* 0x0000000400147c02 */ /* 0x000fe20008000f00 */
[----:B----4-:R-:W-:-:S05]  /*0e30*/  FMUL R2, R2, UR7 ;  /* 0x0000000702027c20 */ /* 0x010fca0008400000 */
[----:B------:R-:W-:Y:S01]  /*0e40*/  BAR.SYNC.DEFER_BLOCKING 0x0 ;  /* 0x0000000000007b1d */ /* 0x000fe20000010000 */
[----:B------:R-:W-:-:S05]  /*0e50*/  ISETP.GE.AND P0, PT, R9, 0x1, PT ;  /* 0x000000010900780c */ /* 0x000fca0003f06270 */
[----:B------:R-:W4:Y:S02]  /*0e60*/  F2I.U32.TRUNC.NTZ R150, R2 ;  /* 0x0000000200967305 */ /* 0x000f24000020f000 */
[----:B------:R-:W1:Y:S01]  /*0e70*/  S2UR UR36, SR_CTAID.Z ;  /* 0x00000000002479c3 */ /* 0x000e620000002700 */
[----:B---3--:R-:W-:-:S05]  /*0e80*/  IADD3 R152, PT, PT, -R152, RZ, RZ ;  /* 0x000000ff98987210 */ /* 0x008fca0007ffe1ff */
[----:B--2---:R-:W-:Y:S01]  /*0e90*/  IMAD R152, R5, R152, UR5 ;  /* 0x0000000505987e24 */ /* 0x004fe2000f8e0298 */
[----:B----4-:R-:W-:-:S05]  /*0ea0*/  IADD3 R150, PT, PT, -R150, RZ, RZ ;  /* 0x000000ff96967210 */ /* 0x010fca0007ffe1ff */
[----:B-1----:R-:W-:Y:S01]  /*0eb0*/  IMAD R150, R3, R150, UR4 ;  /* 0x0000000403967e24 */ /* 0x002fe2000f8e0296 */
[----:B------:R-:W-:Y:S06]  /*0ec0*/  @!P0 BRA `(.L_x_15) ;  /* 0x0000000000b88947 */ /* 0x000fec0003800000 */
[----:B------:R-:W1:Y:S01]  /*0ed0*/  LDC.64 R4, c[0x0][0xb18] ;  /* 0x0002c600ff047b82 */ /* 0x000e620000000a00 */
[----:B------:R-:W-:-:S07]  /*0ee0*/  ISETP.NE.AND P0, PT, R9, 0x1, PT ;  /* 0x000000010900780c */ /* 0x000fce0003f05270 */
[----:B------:R-:W2:Y:S08]  /*0ef0*/  LDC R10, c[0x0][0xb0c] ;  /* 0x0002c300ff0a7b82 */ /* 0x000eb00000000800 */
[----:B------:R-:W3:Y:S08]  /*0f00*/  LDC R11, c[0x0][0x370] ;  /* 0x0000dc00ff0b7b82 */ /* 0x000ef00000000800 */
[----:B------:R-:W4:Y:S01]  /*0f10*/  LDC R12, c[0x0][0x374] ;  /* 0x0000dd00ff0c7b82 */ /* 0x000f220000000800 */
[----:B-1----:R-:W-:-:S07]  /*0f20*/  ISETP.NE.AND P1, PT, R4, 0x1, PT ;  /* 0x000000010400780c */ /* 0x002fce0003f25270 */
[----:B------:R-:W3:Y:S01]  /*0f30*/  LDC.64 R6, c[0x0][0xb10] ;  /* 0x0002c400ff067b82 */ /* 0x000ee20000000a00 */
[----:B--2---:R-:W-:-:S07]  /*0f40*/  ISETP.NE.AND P2, PT, R10, 0x1, PT ;  /* 0x000000010a00780c */ /* 0x004fce0003f45270 */
[----:B------:R-:W1:Y:S08]  /*0f50*/  LDC R8, c[0x0][0xb20] ;  /* 0x0002c800ff087b82 */ /* 0x000e700000000800 */
[----:B------:R-:W2:Y:S01]  /*0f60*/  LDC.64 R2, c[0x0][0xb28] ;  /* 0x0002ca00ff027b82 */ /* 0x000ea20000000a00 */
[----:B----4-:R-:W-:-:S04]  /*0f70*/  IMAD.HI.U32 R13, R12, R5, RZ ;  /* 0x000000050c0d7227 */ /* 0x010fc800078e00ff */
[----:B------:R-:W-:-:S04]  /*0f80*/  IMAD.HI.U32 R5, R20, R5, RZ ;  /* 0x0000000514057227 */ /* 0x000fc800078e00ff */
[----:B---3--:R-:W-:-:S04]  /*0f90*/  IMAD.HI.U32 R14, R11, R6, RZ ;  /* 0x000000060b0e7227 */ /* 0x008fc800078e00ff */
[C---:B------:R-:W-:Y:S01]  /*0fa0*/  IMAD.HI.U32 R16, R21.reuse, R6, RZ ;  /* 0x0000000615107227 */ /* 0x040fe200078e00ff */
[-C--:B------:R-:W-:Y:S02]  /*0fb0*/  @P2 SHF.R.U32.HI R11, RZ, R7.reuse, R14 ;  /* 0x00000007ff0b2219 */ /* 0x080fe4000001160e */
[-C--:B-1----:R-:W-:Y:S02]  /*0fc0*/  @P1 SHF.R.U32.HI R12, RZ, R8.reuse, R13 ;  /* 0x00000008ff0c1219 */ /* 0x082fe4000001160d */
[----:B------:R-:W-:Y:S02]  /*0fd0*/  SHF.R.U32.HI R5, RZ, R8, R5 ;  /* 0x00000008ff057219 */ /* 0x000fe40000011605 */
[----:B------:R-:W-:Y:S02]  /*0fe0*/  SHF.R.U32.HI R16, RZ, R7, R16 ;  /* 0x00000007ff107219 */ /* 0x000fe40000011610 */
[----:B------:R-:W-:Y:S01]  /*0ff0*/  SEL R5, R20, R5, !P1 ;  /* 0x0000000514057207 */ /* 0x000fe20004800000 */
[----:B--2---:R-:W-:Y:S01]  /*1000*/  IMAD.HI.U32 R14, R12, R2, RZ ;  /* 0x000000020c0e7227 */ /* 0x004fe200078e00ff */
[----:B------:R-:W-:-:S02]  /*1010*/  SEL R7, R21, R16, !P2 ;  /* 0x0000001015077207 */ /* 0x000fc40005000000 */
[----:B------:R-:W-:Y:S01]  /*1020*/  IADD3 R13, PT, PT, -R5, RZ, RZ ;  /* 0x000000ff050d7210 */ /* 0x000fe20007ffe1ff */
[----:B------:R-:W-:Y:S01]  /*1030*/  IMAD.HI.U32 R6, R11, R2, RZ ;  /* 0x000000020b067227 */ /* 0x000fe200078e00ff */
[----:B------:R-:W-:-:S03]  /*1040*/  @P0 SHF.R.U32.HI R12, RZ, R3, R14 ;  /* 0x00000003ff0c0219 */ /* 0x000fc6000001160e */
[----:B------:R-:W-:Y:S01]  /*1050*/  IMAD R13, R4, R13, R20 ;  /* 0x0000000d040d7224 */ /* 0x000fe200078e0214 */
[----:B------:R-:W-:Y:S01]  /*1060*/  @P0 SHF.R.U32.HI R11, RZ, R3, R6 ;  /* 0x00000003ff0b0219 */ /* 0x000fe20000011606 */
[----:B------:R-:W-:-:S04]  /*1070*/  IMAD R12, R12, R9, RZ ;  /* 0x000000090c0c7224 */ /* 0x000fc800078e02ff */
[----:B------:R-:W-:Y:S01]  /*1080*/  IMAD R6, R11, R9, RZ ;  /* 0x000000090b067224 */ /* 0x000fe200078e02ff */
[----:B------:R-:W-:-:S04]  /*1090*/  ISETP.GE.AND P1, PT, R5, R12, PT ;  /* 0x0000000c0500720c */ /* 0x000fc80003f26270 */
[----:B------:R-:W-:Y:S01]  /*10a0*/  ISETP.GE.OR P1, PT, R7, R6, P1 ;  /* 0x000000060700720c */ /* 0x000fe20000f26670 */
[----:B------:R-:W-:-:S05]  /*10b0*/  IMAD.HI.U32 R6, R5, R2, RZ ;  /* 0x0000000205067227 */ /* 0x000fca00078e00ff */
[----:B------:R-:W-:-:S04]  /*10c0*/  SHF.R.U32.HI R6, RZ, R3, R6 ;  /* 0x00000003ff067219 */ /* 0x000fc80000011606 */
[----:B------:R-:W-:-:S03]  /*10d0*/  SEL R6, R5, R6, !P0 ;  /* 0x0000000605067207 */ /* 0x000fc60004000000 */
[----:B------:R-:W-:Y:S01]  /*10e0*/  @!P1 IMAD.HI.U32 R8, R7, R2, RZ ;  /* 0x0000000207089227 */ /* 0x000fe200078e00ff */
[----:B------:R-:W-:-:S04]  /*10f0*/  IADD3 R2, PT, PT, -R6, RZ, RZ ;  /* 0x000000ff06027210 */ /* 0x000fc80007ffe1ff */
[----:B------:R-:W-:Y:S01]  /*1100*/  @!P1 SHF.R.U32.HI R8, RZ, R3, R8 ;  /* 0x00000003ff089219 */ /* 0x000fe20000011608 */
[----:B------:R-:W-:-:S03]  /*1110*/  IMAD R2, R9, R2, R5 ;  /* 0x0000000209027224 */ /* 0x000fc600078e0205 */
[----:B------:R-:W-:-:S05]  /*1120*/  @!P1 SEL R3, R7, R8, !P0 ;  /* 0x0000000807039207 */ /* 0x000fca0004000000 */
[--C-:B------:R-:W-:Y:S02]  /*1130*/  @!P1 IMAD.IADD R6, R6, 0x1, -R3.reuse ;  /* 0x0000000106069824 */ /* 0x100fe400078e0a03 */
[----:B------:R-:W-:Y:S01]  /*1140*/  @!P1 IMAD R3, R2, R11, R3 ;  /* 0x0000000b02039224 */ /* 0x000fe200078e0203 */
[----:B------:R-:W-:Y:S01]  /*1150*/  IADD3 R2, PT, PT, -R7, RZ, RZ ;  /* 0x000000ff07027210 */ /* 0x000fe20007ffe1ff */
[----:B------:R-:W-:Y:S02]  /*1160*/  @!P1 IMAD R5, R6, R9, R7 ;  /* 0x0000000906059224 */ /* 0x000fe400078e0207 */
[----:B------:R-:W-:Y:S02]  /*1170*/  @!P1 IMAD.MOV.U32 R7, RZ, RZ, R3 ;  /* 0x000000ffff079224 */ /* 0x000fe400078e0003 */
[----:B------:R-:W-:Y:S02]  /*1180*/  IMAD R2, R10, R2, R21 ;  /* 0x000000020a027224 */ /* 0x000fe400078e0215 */
[----:B------:R-:W-:-:S02]  /*1190*/  IMAD R20, R5, R4, R13 ;  /* 0x0000000405147224 */ /* 0x000fc400078e020d */
[----:B------:R-:W-:Y:S02]  /*11a0*/  IMAD R21, R7, R10, R2 ;  /* 0x0000000a07157224 */ /* 0x000fe400078e0202 */
.L_x_15:
[----:B------:R-:W1:Y:S01]  /*11b0*/  LDCU UR4, c[0x0][0xb30] ;  /* 0x00016600ff0477ac */ /* 0x000e620008000800 */
[----:B------:R-:W2:Y:S08]  /*11c0*/  S2UR UR37, SR_CgaCtaId ;  /* 0x00000000002579c3 */ /* 0x000eb00000008800 */
[----:B------:R-:W3:Y:S01]  /*11d0*/  LDC R72, c[0x0][0xb24] ;  /* 0x0002c900ff487b82 */ /* 0x000ee20000000800 */
[----:B-1----:R-:W-:-:S09]  /*11e0*/  UISETP.NE.AND UP1, UPT, UR4, 0x1, UPT ;  /* 0x000000010400788c */ /* 0x002fd2000bf25270 */
[----:B--2---:R-:W-:Y:S05]  /*11f0*/  BRA.U UP1, `(.L_x_16) ;  /* 0x0000000101407547 */ /* 0x004fea000b800000 */
[----:B------:R-:W1:Y:S08]  /*1200*/  LDC.64 R4, c[0x0][0xb10] ;  /* 0x0002c400ff047b82 */ /* 0x000e700000000a00 */
[----:B------:R-:W2:Y:S08]  /*1210*/  LDC.64 R2, c[0x0][0xb18] ;  /* 0x0002c600ff027b82 */ /* 0x000eb00000000a00 */
[----:B------:R-:W4:Y:S08]  /*1220*/  LDC R6, c[0x0][0xb20] ;  /* 0x0002c800ff067b82 */ /* 0x000f300000000800 */
[----:B------:R-:W3:Y:S01]  /*1230*/  LDC R8, c[0x0][0xb0c] ;  /* 0x0002c300ff087b82 */ /* 0x000ee20000000800 */
[----:B-1----:R-:W-:-:S05]  /*1240*/  IMAD.HI.U32 R4, R21, R4, RZ ;  /* 0x0000000415047227 */ /* 0x002fca00078e00ff */
[----:B------:R-:W-:Y:S01]  /*1250*/  SHF.R.U32.HI R4, RZ, R5, R4 ;  /* 0x00000005ff047219 */ /* 0x000fe20000011604 */
[----:B--2---:R-:W-:Y:S01]  /*1260*/  IMAD.HI.U32 R3, R20, R3, RZ ;  /* 0x0000000314037227 */ /* 0x004fe200078e00ff */
[----:B------:R-:W-:-:S04]  /*1270*/  ISETP.NE.AND P0, PT, R2, 0x1, PT ;  /* 0x000000010200780c */ /* 0x000fc80003f05270 */
[----:B----4-:R-:W-:-:S04]  /*1280*/  SHF.R.U32.HI R3, RZ, R6, R3 ;  /* 0x00000006ff037219 */ /* 0x010fc80000011603 */
[----:B------:R-:W-:Y:S02]  /*1290*/  SEL R3, R20, R3, !P0 ;  /* 0x0000000314037207 */ /* 0x000fe40004000000 */
[----:B---3--:R-:W-:-:S04]  /*12a0*/  ISETP.NE.AND P1, PT, R8, 0x1, PT ;  /* 0x000000010800780c */ /* 0x008fc80003f25270 */
[----:B------:R-:W-:-:S05]  /*12b0*/  SEL R4, R21, R4, !P1 ;  /* 0x0000000415047207 */ /* 0x000fca0004800000 */
[----:B------:R-:W-:Y:S02]  /*12c0*/  IMAD.IADD R5, R3, 0x1, -R4 ;  /* 0x0000000103057824 */ /* 0x000fe400078e0a04 */
[----:B------:R-:W-:Y:S02]  /*12d0*/  IMAD.IADD R3, R4, 0x1, -R3 ;  /* 0x0000000104037824 */ /* 0x000fe400078e0a03 */
[----:B------:R-:W-:Y:S02]  /*12e0*/  IMAD R21, R5, R8, R21 ;  /* 0x0000000805157224 */ /* 0x000fe400078e0215 */
[----:B------:R-:W-:-:S07]  /*12f0*/  IMAD R20, R3, R2, R20 ;  /* 0x0000000203147224 */ /* 0x000fce00078e0214 */
.L_x_16:
[----:B------:R-:W-:Y:S01]  /*1300*/  BAR.SYNC.DEFER_BLOCKING 0x0 ;  /* 0x0000000000007b1d */ /* 0x000fe20000010000 */
[----:B------:R-:W-:Y:S01]  /*1310*/  UISETP.NE.AND UP1, UPT, UR8, 0x2, UPT ;  /* 0x000000020800788c */ /* 0x000fe2000bf25270 */
[----:B------:R-:W-:Y:S02]  /*1320*/  ISETP.NE.OR P5, PT, R0, 0x2, !P5 ;  /* 0x000000020000780c */ /* 0x000fe40006fa5670 */
[----:B------:R-:W-:-:S06]  /*1330*/  LOP3.LUT R2, R167, 0x1f, RZ, 0xc0, !PT ;  /* 0x0000001fa7027812 */ /* 0x000fcc00078ec0ff */
[----:B------:R-:W-:Y:S05]  /*1340*/  BRA.U UP1, `(.L_x_17) ;  /* 0x0000001101347547 */ /* 0x000fea000b800000 */
[----:B------:R-:W1:Y:S01]  /*1350*/  LDCU UR13, c[0x0][0x38c] ;  /* 0x00007180ff0d77ac */ /* 0x000e620008000800 */
[----:B------:R-:W2:Y:S01]  /*1360*/  LDC R9, c[0x0][0x370] ;  /* 0x0000dc00ff097b82 */ /* 0x000ea20000000800 */
[----:B------:R-:W-:Y:S01]  /*1370*/  PLOP3.LUT P1, PT, PT, PT, UP2, 0x80, 0x8 ;  /* 0x000000000008781c */ /* 0x000fe20003f2f028 */
[----:B------:R-:W-:Y:S01]  /*1380*/  HFMA2 R12, -RZ, RZ, 0, 0 ;  /* 0x00000000ff0c7431 */ /* 0x000fe200000001ff */
[----:B------:R-:W-:Y:S01]  /*1390*/  ISETP.EQ.OR P4, PT, R2, RZ, P5 ;  /* 0x000000ff0200720c */ /* 0x000fe20002f82670 */
[----:B------:R-:W-:Y:S01]  /*13a0*/  IMAD.MOV.U32 R15, RZ, RZ, 0x1 ;  /* 0x00000001ff0f7424 */ /* 0x000fe200078e00ff */
[----:B------:R-:W-:Y:S01]  /*13b0*/  PLOP3.LUT P1, PT, P1, PT, PT, 0x8, 0x80 ;  /* 0x000000000080781c */ /* 0x000fe20000f2e170 */
[----:B------:R-:W-:Y:S01]  /*13c0*/  IMAD.MOV.U32 R14, RZ, RZ, RZ ;  /* 0x000000ffff0e7224 */ /* 0x000fe200078e00ff */
[----:B------:R-:W-:Y:S01]  /*13d0*/  MOV R8, 0x1 ;  /* 0x0000000100087802 */ /* 0x000fe20000000f00 */
[----:B------:R-:W4:Y:S01]  /*13e0*/  LDC R0, c[0x0][0x374] ;  /* 0x0000dd00ff007b82 */ /* 0x000f220000000800 */
[----:B------:R-:W-:Y:S01]  /*13f0*/  IMAD.MOV.U32 R10, RZ, RZ, RZ ;  /* 0x000000ffff0a7224 */ /* 0x000fe200078e00ff */
[----:B------:R-:W2:Y:S01]  /*1400*/  LDCU.64 UR22, c[0x0][0x348] ;  /* 0x00006900ff1677ac */ /* 0x000ea20008000a00 */
[----:B------:R-:W-:Y:S01]  /*1410*/  UMOV UR6, URZ ;  /* 0x000000ff00067c82 */ /* 0x000fe20008000000 */
[----:B-1----:R-:W-:-:S04]  /*1420*/  UIADD3 UR5, UPT, UPT, UR13, 0x7f, URZ ;  /* 0x0000007f0d057890 */ /* 0x002fc8000fffe0ff */
[----:B------:R-:W-:-:S04]  /*1430*/  USHF.R.S32.HI UR4, URZ, 0x1f, UR5 ;  /* 0x0000001fff047899 */ /* 0x000fc80008011405 */
[----:B------:R-:W-:-:S04]  /*1440*/  ULEA.HI UR4, UR4, UR5, URZ, 0x7 ;  /* 0x0000000504047291 */ /* 0x000fc8000f8f38ff */
[----:B------:R-:W-:Y:S02]  /*1450*/  USHF.R.S32.HI UR15, URZ, 0x7, UR4 ;  /* 0x00000007ff0f7899 */ /* 0x000fe40008011404 */
[----:B------:R-:W-:Y:S02]  /*1460*/  UIADD3 UR4, UPT, UPT, UR13, -0x1, URZ ;  /* 0xffffffff0d047890 */ /* 0x000fe4000fffe0ff */
[----:B------:R-:W-:Y:S02]  /*1470*/  UISETP.LT.U32.AND UP0, UPT, UR15, 0x3, UPT ;  /* 0x000000030f00788c */ /* 0x000fe4000bf01070 */
[----:B------:R-:W-:Y:S02]  /*1480*/  UISETP.GE.U32.AND UP1, UPT, UR4, -0xff, UPT ;  /* 0xffffff010400788c */ /* 0x000fe4000bf26070 */
[----:B------:R-:W-:Y:S02]  /*1490*/  USEL UR14, UR15, 0x3, UP0 ;  /* 0x000000030f0e7887 */ /* 0x000fe40008000000 */
[----:B------:R-:W-:-:S02]  /*14a0*/  UIADD3 UR13, UPT, UPT, UR13, 0xfe, URZ ;  /* 0x000000fe0d0d7890 */ /* 0x000fc4000fffe0ff */
[----:B------:R-:W-:Y:S02]  /*14b0*/  UIADD3 UR5, UPT, UPT, UR14, -0x1, URZ ;  /* 0xffffffff0e057890 */ /* 0x000fe4000fffe0ff */
[----:B------:R-:W-:-:S03]  /*14c0*/  UIADD3 UR7, UPT, UPT, UR15, -UR14, URZ ;  /* 0x8000000e0f077290 */ /* 0x000fc6000fffe0ff */
[----:B------:R-:W-:-:S04]  /*14d0*/  @UP1 UIADD3 UR5, UPT, UPT, UR14, URZ, URZ ;  /* 0x000000ff0e051290 */ /* 0x000fc8000fffe0ff */
[----:B--2---:R-:W-:-:S12]  /*14e0*/  UIADD3 UR5, UPT, UPT, UR5, 0x1, URZ ;  /* 0x0000000105057890 */ /* 0x004fd8000fffe0ff */
.L_x_35:
[----:B------:R-:W-:Y:S01]  /*14f0*/  UISETP.NE.AND UP0, UPT, UR37, URZ, UPT ;  /* 0x000000ff2500728c */ /* 0x000fe2000bf05270 */
[----:B------:R-:W1:Y:S08]  /*1500*/  S2UR UR37, SR_CgaCtaId ;  /* 0x00000000002579c3 */ /* 0x000e700000008800 */
[----:B------:R-:W-:Y:S05]  /*1510*/  BRA.U UP0, `(.L_x_18) ;  /* 0x0000000100347547 */ /* 0x000fea000b800000 */
[----:B------:R-:W2:Y:S01]  /*1520*/  S2R R2, SR_CgaCtaId ;  /* 0x0000000000027919 */ /* 0x000ea20000008800 */
[----:B------:R-:W-:-:S04]  /*1530*/  MOV R3, 0x400 ;  /* 0x0000040000037802 */ /* 0x000fc80000000f00 */
[----:B--2---:R-:W-:Y:S02]  /*1540*/  LEA R3, R2, R3, 0x18 ;  /* 0x0000000302037211 */ /* 0x004fe400078ec0ff */
[----:B------:R-:W-:-:S03]  /*1550*/  SHF.L.U32 R2, R8, 0x1f, RZ ;  /* 0x0000001f08027819 */ /* 0x000fc600000006ff */
[----:B------:R-:W-:-:S04]  /*1560*/  IMAD R3, R10, 0x8, R3 ;  /* 0x000000080a037824 */ /* 0x000fc800078e0203 */
[----:B------:R-:W2:Y:S02]  /*1570*/  SYNCS.PHASECHK.TRANS64.TRYWAIT P0, [R3+URZ+0xd0], R2 ;  /* 0x0000d002030075a7 */ /* 0x000ea400080011ff */
[----:B--2---:R-:W-:Y:S05]  /*1580*/  @!P0 BRA `(.L_x_19) ;  /* 0x0000006c002c8947 */ /* 0x004fea0003800000 */
.L_x_104:
[----:B------:R-:W-:Y:S01]  /*1590*/  VIADD R10, R10, 0x1 ;  /* 0x000000010a0a7836 */ /* 0x000fe20000000000 */
[----:B------:R2:W-:Y:S04]  /*15a0*/  SYNCS.ARRIVE.TRANS64.A1T0 RZ, [R3+URZ+0xc0], RZ ;  /* 0x0000c0ff03ff79a7 */ /* 0x0005e800081000ff */
[----:B------:R-:W-:-:S04]  /*15b0*/  ISETP.NE.AND P0, PT, R10, 0x2, PT ;  /* 0x000000020a00780c */ /* 0x000fc80003f05270 */
[----:B------:R-:W-:Y:S02]  /*15c0*/  SEL R10, R10, RZ, P0 ;  /* 0x000000ff0a0a7207 */ /* 0x000fe40000000000 */
[----:B--2---:R-:W-:-:S04]  /*15d0*/  SEL R3, RZ, 0x1, P0 ;  /* 0x00000001ff037807 */ /* 0x004fc80000000000 */
[----:B------:R-:W-:-:S07]  /*15e0*/  LOP3.LUT R8, R8, R3, RZ, 0x3c, !PT ;  /* 0x0000000308087212 */ /* 0x000fce00078e3cff */
.L_x_18:
[----:B------:R-:W-:Y:S01]  /*15f0*/  UMOV UR4, 0x400 ;  /* 0x0000040000047882 */ /* 0x000fe20000000000 */
[----:B------:R-:W-:Y:S01]  /*1600*/  SHF.L.U32 R2, R15, 0x1f, RZ ;  /* 0x0000001f0f027819 */ /* 0x000fe200000006ff */
[----:B-1----:R-:W-:Y:S01]  /*1610*/  ULEA UR4, UR37, UR4, 0x18 ;  /* 0x0000000425047291 */ /* 0x002fe2000f8ec0ff */
[----:B------:R-:W-:Y:S01]  /*1620*/  R2UR UR35, R21 ;  /* 0x00000000152372ca */ /* 0x000fe200000e0000 */
[----:B------:R-:W-:Y:S01]  /*1630*/  UISETP.GE.U32.AND UP0, UPT, UR13, 0xff, UPT ;  /* 0x000000ff0d00788c */ /* 0x000fe2000bf06070 */
[----:B------:R-:W-:Y:S01]  /*1640*/  R2UR UR11, R20 ;  /* 0x00000000140b72ca */ /* 0x000fe200000e0000 */
[----:B------:R-:W-:Y:S01]  /*1650*/  ULEA UR8, UR6, UR4, 0x3 ;  /* 0x0000000406087291 */ /* 0x000fe2000f8e18ff */
[----:B------:R-:W-:-:S08]  /*1660*/  UMOV UR24, URZ ;  /* 0x000000ff00187c82 */ /* 0x000fd00008000000 */
[----:B------:R1:W2:Y:S01]  /*1670*/  SYNCS.PHASECHK.TRANS64.TRYWAIT P0, [UR8+0x18], R2 ;  /* 0x00001802ff0075a7 */ /* 0x0002a20008001108 */
[----:B------:R-:W-:Y:S02]  /*1680*/  USHF.L.U32 UR35, UR35, 0x7, URZ ;  /* 0x0000000723237899 */ /* 0x000fe400080006ff */
[----:B------:R-:W-:Y:S01]  /*1690*/  USHF.L.U32 UR11, UR11, 0x7, URZ ;  /* 0x000000070b0b7899 */ /* 0x000fe200080006ff */
[----:B------:R-:W-:Y:S11]  /*16a0*/  BRA.U !UP0, `(.L_x_20) ;  /* 0x0000000108a47547 */ /* 0x000ff6000b800000 */
[----:B------:R-:W-:Y:S01]  /*16b0*/  UMOV UR16, URZ ;  /* 0x000000ff00107c82 */ /* 0x000fe20008000000 */
[----:B------:R-:W-:-:S05]  /*16c0*/  UMOV UR17, UR6 ;  /* 0x0000000600117c82 */ /* 0x000fca0008000000 */
.L_x_25:
[----:B-1----:R-:W-:Y:S01]  /*16d0*/  ULEA UR33, UR17, UR4, 0x3 ;  /* 0x0000000411217291 */ /* 0x002fe2000f8e18ff */
[----:B--2---:R-:W-:Y:S01]  /*16e0*/  @!P5 MOV R3, 0x8000 ;  /* 0x000080000003d802 */ /* 0x004fe20000000f00 */
[----:B--2---:R-:W-:Y:S10]  /*16f0*/  @P0 BRA `(.L_x_21) ;  /* 0x00000000000c0947 */ /* 0x004ff40003800000 */
[----:B------:R-:W-:-:S04]  /*1700*/  SHF.L.U32 R5, R15, 0x1f, RZ ;  /* 0x0000001f0f057819 */ /* 0x000fc800000006ff */
[----:B------:R-:W2:Y:S02]  /*1710*/  SYNCS.PHASECHK.TRANS64.TRYWAIT P0, [UR33+0x18], R5 ;  /* 0x00001805ff0075a7 */ /* 0x000ea40008001121 */
[----:B--2---:R-:W-:Y:S05]  /*1720*/  @!P0 BRA `(.L_x_22) ;  /* 0x0000006800d88947 */ /* 0x004fea0003800000 */
.L_x_21:
[----:B------:R2:W-:Y:S01]  /*1730*/  @!P5 SYNCS.ARRIVE.TRANS64 RZ, [UR33], R3 ;  /* 0x00000003ffffd9a7 */ /* 0x0005e20008000021 */
[----:B------:R-:W-:Y:S04]  /*1740*/  BSSY.RECONVERGENT B0, `(.L_x_23) ;  /* 0x0000003000007945 */ /* 0x000fe80003800200 */
[----:B------:R-:W-:Y:S05]  /*1750*/  @P4 BRA `(.L_x_24) ;  /* 0x0000000000044947 */ /* 0x000fea0003800000 */
[----:B------:R-:W-:Y:S05]  /*1760*/  BPT.TRAP 0x1 ;  /* 0x000000040000795c */ /* 0x000fea0000300000 */
.L_x_24:
[----:B------:R-:W-:Y:S05]  /*1770*/  BSYNC.RECONVERGENT B0 ;  /* 0x0000000000007941 */ /* 0x000fea0003800200 */
.L_x_23:
[----:B------:R-:W-:Y:S02]  /*1780*/  UIADD3 UR6, UPT, UPT, UR17, 0x1, URZ ;  /* 0x0000000111067890 */ /* 0x000fe4000fffe0ff */
[----:B------:R-:W-:Y:S02]  /*1790*/  UIADD3 UR26, UP1, UPT, UR22, 0x80, URZ ;  /* 0x00000080161a7890 */ /* 0x000fe4000ff3e0ff */
[----:B------:R-:W-:Y:S02]  /*17a0*/  UISETP.NE.AND UP0, UPT, UR6, 0x3, UPT ;  /* 0x000000030600788c */ /* 0x000fe4000bf05270 */
[----:B------:R-:W-:Y:S02]  /*17b0*/  USHF.L.U32 UR34, UR16, 0x7, URZ ;  /* 0x0000000710227899 */ /* 0x000fe400080006ff */
[----:B------:R-:W-:Y:S02]  /*17c0*/  USEL UR9, URZ, 0x1, UP0 ;  /* 0x00000001ff097887 */ /* 0x000fe40008000000 */
[----:B------:R-:W-:-:S02]  /*17d0*/  USEL UR6, UR6, URZ, UP0 ;  /* 0x000000ff06067287 */ /* 0x000fc40008000000 */
[----:B------:R-:W-:Y:S02]  /*17e0*/  UIADD3 UR20, UP0, UPT, UR22, 0x180, URZ ;  /* 0x0000018016147890 */ /* 0x000fe4000ff1e0ff */
[----:B------:R-:W-:Y:S01]  /*17f0*/  ULEA UR8, UR6, UR4, 0x3 ;  /* 0x0000000406087291 */ /* 0x000fe2000f8e18ff */
[----:B------:R-:W-:Y:S01]  /*1800*/  LOP3.LUT R15, R15, UR9, RZ, 0x3c, !PT ;  /* 0x000000090f0f7c12 */ /* 0x000fe2000f8e3cff */
[----:B------:R-:W-:Y:S02]  /*1810*/  UIADD3.X UR27, UPT, UPT, URZ, UR23, URZ, UP1, !UPT ;  /* 0x00000017ff1b7290 */ /* 0x000fe40008ffe4ff */
[----:B------:R-:W-:Y:S01]  /*1820*/  UIADD3.X UR21, UPT, UPT, URZ, UR23, URZ, UP0, !UPT ;  /* 0x00000017ff157290 */ /* 0x000fe200087fe4ff */
[----:B-1----:R-:W-:Y:S01]  /*1830*/  SHF.L.U32 R2, R15, 0x1f, RZ ;  /* 0x0000001f0f027819 */ /* 0x002fe200000006ff */
[----:B------:R-:W-:Y:S01]  /*1840*/  UMOV UR18, 0x0 ;  /* 0x0000000000127882 */ /* 0x000fe20000000000 */
[----:B------:R-:W-:Y:S01]  /*1850*/  UMOV UR19, 0x10000000 ;  /* 0x1000000000137882 */ /* 0x000fe20000000000 */
[----:B------:R-:W-:Y:S01]  /*1860*/  UMOV UR12, UR36 ;  /* 0x00000024000c7c82 */ /* 0x000fe20008000000 */
[----:B------:R1:W1:Y:S01]  /*1870*/  SYNCS.PHASECHK.TRANS64.TRYWAIT P0, [UR8+0x18], R2 ;  /* 0x00001802ff0075a7 */ /* 0x0002620008001108 */
[----:B------:R-:W-:Y:S01]  /*1880*/  ULEA UR8, UR17, UR4, 0xe ;  /* 0x0000000411087291 */ /* 0x000fe2000f8e70ff */
[----:B------:R-:W-:Y:S01]  /*1890*/  UMOV UR9, UR33 ;  /* 0x0000002100097c82 */ /* 0x000fe20008000000 */
[----:B------:R-:W-:-:S02]  /*18a0*/  UMOV UR10, UR34 ;  /* 0x00000022000a7c82 */ /* 0x000fc40008000000 */
[----:B------:R-:W-:Y:S02]  /*18b0*/  UIADD3 UR32, UPT, UPT, UR8, 0x8400, URZ ;  /* 0x0000840008207890 */ /* 0x000fe4000fffe0ff */
[----:B------:R-:W-:Y:S02]  /*18c0*/  UIADD3 UR8, UPT, UPT, UR8, 0x14400, URZ ;  /* 0x0001440008087890 */ /* 0x000fe4000fffe0ff */
[----:B------:R-:W-:Y:S01]  /*18d0*/  UIADD3 UR16, UPT, UPT, UR16, 0x1, URZ ;  /* 0x0000000110107890 */ /* 0x000fe2000fffe0ff */
[----:B------:R-:W-:Y:S01]  /*18e0*/  UMOV UR24, UR5 ;  /* 0x0000000500187c82 */ /* 0x000fe20008000000 */
[----:B------:R-:W-:Y:S02]  /*18f0*/  UMOV UR17, UR6 ;  /* 0x0000000600117c82 */ /* 0x000fe40008000000 */
[----:B------:R-:W-:Y:S01]  /*1900*/  UISETP.NE.AND UP0, UPT, UR16, UR5, UPT ;  /* 0x000000051000728c */ /* 0x000fe2000bf05270 */
[----:B------:R1:W-:Y:S02]  /*1910*/  UTMALDG.3D [UR32], [UR26], desc[UR18] ;  /* 0x000012201a0075b4 */ /* 0x0003e40008011000 */
[----:B------:R1:W-:Y:S06]  /*1920*/  UTMALDG.3D [UR8], [UR20], desc[UR18] ;  /* 0x00001208140075b4 */ /* 0x0003ec0008011000 */
[----:B------:R-:W-:Y:S05]  /*1930*/  BRA.U UP0, `(.L_x_25) ;  /* 0xfffffffd00647547 */ /* 0x000fea000b83ffff */
.L_x_20:
[----:B-1----:R-:W-:Y:S01]  /*1940*/  ULEA UR8, UR6, UR4, 0x3 ;  /* 0x0000000406087291 */ /* 0x002fe2000f8e18ff */
[----:B------:R-:W-:Y:S01]  /*1950*/  SHF.L.U32 R2, R15, 0x1f, RZ ;  /* 0x0000001f0f027819 */ /* 0x000fe200000006ff */
[----:B------:R-:W-:Y:S01]  /*1960*/  @!P1 SYNCS.ARRIVE.TRANS64.A1T0 RZ, [UR4+0x58], RZ ;  /* 0x000058ffffff99a7 */ /* 0x000fe20008100004 */
[----:B------:R-:W-:-:S06]  /*1970*/  UISETP.GT.AND UP0, UPT, UR15, UR14, UPT ;  /* 0x0000000e0f00728c */ /* 0x000fcc000bf04270 */
[----:B--2---:R1:W2:Y:S03]  /*1980*/  SYNCS.PHASECHK.TRANS64.TRYWAIT P0, [UR8+0x18], R2 ;  /* 0x00001802ff0075a7 */ /* 0x0042a60008001108 */
[----:B------:R-:W-:Y:S05]  /*1990*/  BRA.U !UP0, `(.L_x_26) ;  /* 0x0000000108a87547 */ /* 0x000fea000b800000 */
[----:B------:R-:W-:Y:S01]  /*19a0*/  UIADD3 UR21, UPT, UPT, UR7, UR24, URZ ;  /* 0x0000001807157290 */ /* 0x000fe2000fffe0ff */
[----:B------:R-:W-:-:S11]  /*19b0*/  UMOV UR25, UR6 ;  /* 0x0000000600197c82 */ /* 0x000fd60008000000 */
.L_x_31:
[----:B-1----:R-:W-:Y:S01]  /*19c0*/  ULEA UR17, UR25, UR4, 0x3 ;  /* 0x0000000419117291 */ /* 0x002fe2000f8e18ff */
[----:B--2---:R-:W-:Y:S01]  /*19d0*/  @!P5 MOV R3, 0x8000 ;  /* 0x000080000003d802 */ /* 0x004fe20000000f00 */
[----:B--2---:R-:W-:Y:S10]  /*19e0*/  @P0 BRA `(.L_x_27) ;  /* 0x00000000000c0947 */ /* 0x004ff40003800000 */
[----:B------:R-:W-:-:S04]  /*19f0*/  SHF.L.U32 R5, R15, 0x1f, RZ ;  /* 0x0000001f0f057819 */ /* 0x000fc800000006ff */
[----:B------:R-:W2:Y:S02]  /*1a00*/  SYNCS.PHASECHK.TRANS64.TRYWAIT P0, [UR17+0x18], R5 ;  /* 0x00001805ff0075a7 */ /* 0x000ea40008001111 */
[----:B--2---:R-:W-:Y:S05]  /*1a10*/  @!P0 BRA `(.L_x_28) ;  /* 0x0000006800348947 */ /* 0x004fea0003800000 */
.L_x_27:
[----:B------:R2:W-:Y:S01]  /*1a20*/  @!P5 SYNCS.ARRIVE.TRANS64 RZ, [UR17], R3 ;  /* 0x00000003ffffd9a7 */ /* 0x0005e20008000011 */
[----:B------:R-:W-:Y:S04]  /*1a30*/  BSSY.RECONVERGENT B0, `(.L_x_29) ;  /* 0x0000003000007945 */ /* 0x000fe80003800200 */
[----:B------:R-:W-:Y:S05]  /*1a40*/  @P4 BRA `(.L_x_30) ;  /* 0x0000000000044947 */ /* 0x000fea0003800000 */
[----:B------:R-:W-:Y:S05]  /*1a50*/  BPT.TRAP 0x1 ;  /* 0x000000040000795c */ /* 0x000fea0000300000 */
.L_x_30:
[----:B------:R-:W-:Y:S05]  /*1a60*/  BSYNC.RECONVERGENT B0 ;  /* 0x0000000000007941 */ /* 0x000fea0003800200 */
.L_x_29:
        /* <DEDUP_REMOVED lines=20> */
[----:B------:R-:W-:Y:S01]  /*1bb0*/  UIADD3 UR8, UPT, UPT, UR8, 0x14400, URZ ;  /* 0x0001440008087890 */ /* 0x000fe2000fffe0ff */
[----:B------:R-:W-:Y:S01]  /*1bc0*/  UMOV UR9, UR17 ;  /* 0x0000001100097c82 */ /* 0x000fe20008000000 */
[----:B------:R-:W-:Y:S01]  /*1bd0*/  UMOV UR10, UR18 ;  /* 0x00000012000a7c82 */ /* 0x000fe20008000000 */
[----:B------:R-:W-:Y:S01]  /*1be0*/  UIADD3 UR24, UPT, UPT, UR24, 0x1, URZ ;  /* 0x0000000118187890 */ /* 0x000fe2000fffe0ff */
[----:B------:R-:W-:-:S03]  /*1bf0*/  UMOV UR25, UR6 ;  /* 0x0000000600197c82 */ /* 0x000fc60008000000 */
[----:B------:R1:W-:Y:S01]  /*1c00*/  UTMALDG.3D [UR16], [UR30], desc[UR26] ;  /* 0x00001a101e0075b4 */ /* 0x0003e20008011000 */
[----:B------:R-:W-:Y:S01]  /*1c10*/  UISETP.NE.AND UP0, UPT, UR24, UR21, UPT ;  /* 0x000000151800728c */ /* 0x000fe2000bf05270 */
[----:B------:R1:W-:Y:S08]  /*1c20*/  UTMALDG.3D [UR8], [UR28], desc[UR26] ;  /* 0x00001a081c0075b4 */ /* 0x0003f00008011000 */
[----:B------:R-:W-:Y:S05]  /*1c30*/  BRA.U UP0, `(.L_x_31) ;  /* 0xfffffffd00607547 */ /* 0x000fea000b83ffff */
.L_x_26:
[----:B-1----:R-:W-:Y:S01]  /*1c40*/  LEA R2, R14, UR4, 0x3 ;  /* 0x000000040e027c11 */ /* 0x002fe2000f8e18ff */
[----:B------:R-:W-:Y:S01]  /*1c50*/  NOP ;  /* 0x0000000000007918 */ /* 0x000fe20000000000 */
[----:B--2---:R-:W-:Y:S02]  /*1c60*/  SHF.L.U32 R3, R12, 0x1f, RZ ;  /* 0x0000001f0c037819 */ /* 0x004fe400000006ff */
[----:B------:R-:W-:Y:S02]  /*1c70*/  LEA R4, R14, UR4, 0x4 ;  /* 0x000000040e047c11 */ /* 0x000fe4000f8e20ff */
[----:B------:R-:W1:Y:S02]  /*1c80*/  SYNCS.PHASECHK.TRANS64.TRYWAIT P0, [R2+URZ+0x60], R3 ;  /* 0x00006003020075a7 */ /* 0x000e6400080011ff */
[----:B-1----:R-:W-:Y:S05]  /*1c90*/  @!P0 BRA `(.L_x_32) ;  /* 0x0000006400ac8947 */ /* 0x002fea0003800000 */
.L_x_107:
[----:B------:R-:W2:Y:S01]  /*1ca0*/  LDS.128 R4, [R4+0xf0] ;  /* 0x0000f00004047984 */ /* 0x000ea20000000c00 */
[----:B---3--:R-:W-:Y:S01]  /*1cb0*/  ISETP.GE.AND P0, PT, R72, 0x1, PT ;  /* 0x000000014800780c */ /* 0x008fe20003f06270 */
[----:B-1----:R-:W-:Y:S01]  /*1cc0*/  VIADD R2, R2, 0x70 ;  /* 0x0000007002027836 */ /* 0x002fe20000000000 */
[----:B------:R-:W-:Y:S01]  /*1cd0*/  @!PT LDS RZ, [RZ] ;  /* 0x00000000fffff984 */ /* 0x000fe20000000800 */
[----:B------:R-:W-:Y:S01]  /*1ce0*/  @!PT LDS RZ, [RZ] ;  /* 0x00000000fffff984 */ /* 0x000fe20000000800 */
[----:B------:R-:W-:Y:S01]  /*1cf0*/  @!PT LDS RZ, [RZ] ;  /* 0x00000000fffff984 */ /* 0x000fe20000000800 */
[----:B------:R-:W-:Y:S01]  /*1d00*/  @!PT LDS RZ, [RZ] ;  /* 0x00000000fffff984 */ /* 0x000fe20000000800 */
[----:B------:R1:W-:Y:S06]  /*1d10*/  MEMBAR.ALL.CTA ;  /* 0x0000000000007992 */ /* 0x0003ec0000008000 */
[----:B-1----:R-:W1:Y:S01]  /*1d20*/  FENCE.VIEW.ASYNC.S ;  /* 0x00000000000073c6 */ /* 0x002e620000000000 */
[----:B------:R-:W-:-:S04]  /*1d30*/  PRMT R2, RZ, 0x654, R2 ;  /* 0x00000654ff027816 */ /* 0x000fc80000000002 */
[----:B-1----:R1:W-:Y:S01]  /*1d40*/  SYNCS.ARRIVE.TRANS64.RED.A1T0 RZ, [R2+URZ], RZ ;  /* 0x000000ff02ff79a7 */ /* 0x0023e200081004ff */
[----:B--2---:R-:W-:-:S13]  /*1d50*/  LOP3.LUT P2, RZ, R6, 0x1, RZ, 0xc0, !PT ;  /* 0x0000000106ff7812 */ /* 0x004fda000784c0ff */
[----:B------:R-:W-:Y:S01]  /*1d60*/  @P2 SHF.R.U32.HI R3, RZ, 0x10, R5 ;  /* 0x00000010ff032819 */ /* 0x000fe20000011605 */
[----:B------:R-:W-:Y:S01]  /*1d70*/  VOTEU.ANY UP0, P2 ;  /* 0x0000000000ff7886 */ /* 0x000fe20001000100 */
[----:B------:R-:W-:Y:S02]  /*1d80*/  @P2 MOV R13, R4 ;  /* 0x00000004000d2202 */ /* 0x000fe40000000f00 */
[----:B------:R-:W-:Y:S02]  /*1d90*/  @P2 R2UR.BROADCAST UR8, R3 ;  /* 0x00000000030822ca */ /* 0x000fe400008e0000 */
[----:B------:R-:W-:-:S11]  /*1da0*/  @P2 LOP3.LUT R11, R5, 0xffff, RZ, 0xc0, !PT ;  /* 0x0000ffff050b2812 */ /* 0x000fd600078ec0ff */
[----:B------:R-:W-:Y:S01]  /*1db0*/  @UP0 UMOV UR36, UR8 ;  /* 0x0000000800240c82 */ /* 0x000fe20008000000 */
[----:B-1----:R-:W-:Y:S05]  /*1dc0*/  @!P0 BRA `(.L_x_33) ;  /* 0x0000000000b88947 */ /* 0x002fea0003800000 */
[----:B------:R-:W4:Y:S01]  /*1dd0*/  LDC.64 R4, c[0x0][0xb18] ;  /* 0x0002c600ff047b82 */ /* 0x000f220000000a00 */
[----:B------:R-:W-:-:S07]  /*1de0*/  ISETP.NE.AND P3, PT, R72, 0x1, PT ;  /* 0x000000014800780c */ /* 0x000fce0003f65270 */
[----:B------:R-:W1:Y:S08]  /*1df0*/  LDC.64 R6, c[0x0][0xb10] ;  /* 0x0002c400ff067b82 */ /* 0x000e700000000a00 */
[----:B------:R-:W2:Y:S08]  /*1e00*/  LDC R16, c[0x0][0xb20] ;  /* 0x0002c800ff107b82 */ /* 0x000eb00000000800 */
[----:B------:R-:W3:Y:S01]  /*1e10*/  LDC R18, c[0x0][0xb0c] ;  /* 0x0002c300ff127b82 */ /* 0x000ee20000000800 */
[----:B----4-:R-:W-:Y:S01]  /*1e20*/  IMAD.HI.U32 R17, R0, R5, RZ ;  /* 0x0000000500117227 */ /* 0x010fe200078e00ff */
[----:B------:R-:W-:-:S03]  /*1e30*/  ISETP.NE.AND P0, PT, R4, 0x1, PT ;  /* 0x000000010400780c */ /* 0x000fc60003f05270 */
[----:B------:R-:W-:-:S03]  /*1e40*/  IMAD.HI.U32 R5, R11, R5, RZ ;  /* 0x000000050b057227 */ /* 0x000fc600078e00ff */
[----:B------:R-:W4:Y:S01]  /*1e50*/  LDC.64 R2, c[0x0][0xb28] ;  /* 0x0002ca00ff027b82 */ /* 0x000f220000000a00 */
[----:B-1----:R-:W-:-:S04]  /*1e60*/  IMAD.HI.U32 R20, R9, R6, RZ ;  /* 0x0000000609147227 */ /* 0x002fc800078e00ff */
[----:B------:R-:W-:Y:S01]  /*1e70*/  IMAD.HI.U32 R22, R13, R6, RZ ;  /* 0x000000060d167227 */ /* 0x000fe200078e00ff */
[----:B------:R-:W-:Y:S02]  /*1e80*/  SHF.R.U32.HI R20, RZ, R7, R20 ;  /* 0x00000007ff147219 */ /* 0x000fe40000011614 */
[-C--:B--2---:R-:W-:Y:S02]  /*1e90*/  SHF.R.U32.HI R17, RZ, R16.reuse, R17 ;  /* 0x00000010ff117219 */ /* 0x084fe40000011611 */
[----:B------:R-:W-:Y:S02]  /*1ea0*/  SHF.R.U32.HI R16, RZ, R16, R5 ;  /* 0x00000010ff107219 */ /* 0x000fe40000011605 */
[----:B------:R-:W-:Y:S02]  /*1eb0*/  SEL R17, R0, R17, !P0 ;  /* 0x0000001100117207 */ /* 0x000fe40004000000 */
[----:B------:R-:W-:Y:S02]  /*1ec0*/  SHF.R.U32.HI R22, RZ, R7, R22 ;  /* 0x00000007ff167219 */ /* 0x000fe40000011616 */
[----:B---3--:R-:W-:-:S02]  /*1ed0*/  ISETP.NE.AND P1, PT, R18, 0x1, PT ;  /* 0x000000011200780c */ /* 0x008fc40003f25270 */
[----:B------:R-:W-:Y:S02]  /*1ee0*/  SEL R5, R11, R16, !P0 ;  /* 0x000000100b057207 */ /* 0x000fe40004000000 */
[----:B------:R-:W-:Y:S02]  /*1ef0*/  SEL R19, R9, R20, !P1 ;  /* 0x0000001409137207 */ /* 0x000fe40004800000 */
[----:B------:R-:W-:Y:S01]  /*1f00*/  SEL R7, R13, R22, !P1 ;  /* 0x000000160d077207 */ /* 0x000fe20004800000 */
[----:B----4-:R-:W-:-:S04]  /*1f10*/  IMAD.HI.U32 R20, R17, R2, RZ ;  /* 0x0000000211147227 */ /* 0x010fc800078e00ff */
[----:B------:R-:W-:Y:S01]  /*1f20*/  IMAD.HI.U32 R6, R19, R2, RZ ;  /* 0x0000000213067227 */ /* 0x000fe200078e00ff */
[----:B------:R-:W-:-:S04]  /*1f30*/  @P3 SHF.R.U32.HI R17, RZ, R3, R20 ;  /* 0x00000003ff113219 */ /* 0x000fc80000011614 */
        /* <DEDUP_REMOVED lines=8> */
[----:B------:R-:W-:-:S04]  /*1fc0*/  @!P0 IMAD.HI.U32 R16, R7, R2, RZ ;  /* 0x0000000207108227 */ /* 0x000fc800078e00ff */
[----:B------:R-:W-:Y:S01]  /*1fd0*/  IMAD.MOV R2, RZ, RZ, -R6 ;  /* 0x000000ffff027224 */ /* 0x000fe200078e0a06 */
[----:B------:R-:W-:-:S03]  /*1fe0*/  @!P0 SHF.R.U32.HI R16, RZ, R3, R16 ;  /* 0x00000003ff108219 */ /* 0x000fc60000011610 */
[----:B------:R-:W-:Y:S01]  /*1ff0*/  IMAD R2, R72, R2, R5 ;  /* 0x0000000248027224 */ /* 0x000fe200078e0205 */
[----:B------:R-:W-:Y:S02]  /*2000*/  @!P0 SEL R3, R7, R16, !P3 ;  /* 0x0000001007038207 */ /* 0x000fe40005800000 */
[----:B------:R-:W-:-:S03]  /*2010*/  IADD3 R16, PT, PT, -R5, RZ, RZ ;  /* 0x000000ff05107210 */ /* 0x000fc60007ffe1ff */
[--C-:B------:R-:W-:Y:S02]  /*2020*/  @!P0 IMAD.IADD R6, R6, 0x1, -R3.reuse ;  /* 0x0000000106068824 */ /* 0x100fe400078e0a03 */
[----:B------:R-:W-:Y:S01]  /*2030*/  @!P0 IMAD R3, R2, R19, R3 ;  /* 0x0000001302038224 */ /* 0x000fe200078e0203 */
[----:B------:R-:W-:Y:S01]  /*2040*/  IADD3 R2, PT, PT, -R7, RZ, RZ ;  /* 0x000000ff07027210 */ /* 0x000fe20007ffe1ff */
[----:B------:R-:W-:Y:S02]  /*2050*/  @!P0 IMAD R5, R72, R6, R7 ;  /* 0x0000000648058224 */ /* 0x000fe400078e0207 */
[----:B------:R-:W-:Y:S02]  /*2060*/  IMAD R11, R4, R16, R11 ;  /* 0x00000010040b7224 */ /* 0x000fe400078e020b */
[----:B------:R-:W-:Y:S02]  /*2070*/  @!P0 IMAD.MOV.U32 R7, RZ, RZ, R3 ;  /* 0x000000ffff078224 */ /* 0x000fe400078e0003 */
[----:B------:R-:W-:-:S02]  /*2080*/  IMAD R2, R18, R2, R13 ;  /* 0x0000000212027224 */ /* 0x000fc400078e020d */
[----:B------:R-:W-:Y:S02]  /*2090*/  IMAD R11, R5, R4, R11 ;  /* 0x00000004050b7224 */ /* 0x000fe400078e020b */
[----:B------:R-:W-:Y:S02]  /*20a0*/  IMAD R13, R7, R18, R2 ;  /* 0x00000012070d7224 */ /* 0x000fe400078e0202 */
.L_x_33:
[----:B------:R-:W1:Y:S02]  /*20b0*/  LDCU UR8, c[0x0][0xb30] ;  /* 0x00016600ff0877ac */ /* 0x000e640008000800 */
[----:B-1----:R-:W-:-:S09]  /*20c0*/  UISETP.NE.AND UP0, UPT, UR8, 0x1, UPT ;  /* 0x000000010800788c */ /* 0x002fd2000bf05270 */
[----:B------:R-:W-:Y:S05]  /*20d0*/  BRA.U UP0, `(.L_x_34) ;  /* 0x0000000100407547 */ /* 0x000fea000b800000 */
[----:B------:R-:W1:Y:S08]  /*20e0*/  LDC.64 R4, c[0x0][0xb10] ;  /* 0x0002c400ff047b82 */ /* 0x000e700000000a00 */
[----:B------:R-:W2:Y:S08]  /*20f0*/  LDC.64 R2, c[0x0][0xb18] ;  /* 0x0002c600ff027b82 */ /* 0x000eb00000000a00 */
[----:B------:R-:W3:Y:S08]  /*2100*/  LDC R6, c[0x0][0xb20] ;  /* 0x0002c800ff067b82 */ /* 0x000ef00000000800 */
[----:B------:R-:W4:Y:S01]  /*2110*/  LDC R16, c[0x0][0xb0c] ;  /* 0x0002c300ff107b82 */ /* 0x000f220000000800 */
[----:B-1----:R-:W-:-:S05]  /*2120*/  IMAD.HI.U32 R4, R13, R4, RZ ;  /* 0x000000040d047227 */ /* 0x002fca00078e00ff */
[----:B------:R-:W-:Y:S01]  /*2130*/  SHF.R.U32.HI R4, RZ, R5, R4 ;  /* 0x00000005ff047219 */ /* 0x000fe20000011604 */
[----:B--2---:R-:W-:Y:S01]  /*2140*/  IMAD.HI.U32 R3, R11, R3, RZ ;  /* 0x000000030b037227 */ /* 0x004fe200078e00ff */
[----:B------:R-:W-:-:S04]  /*2150*/  ISETP.NE.AND P0, PT, R2, 0x1, PT ;  /* 0x000000010200780c */ /* 0x000fc80003f05270 */
[----:B---3--:R-:W-:-:S04]  /*2160*/  SHF.R.U32.HI R6, RZ, R6, R3 ;  /* 0x00000006ff067219 */ /* 0x008fc80000011603 */
[----:B------:R-:W-:Y:S02]  /*2170*/  SEL R3, R11, R6, !P0 ;  /* 0x000000060b037207 */ /* 0x000fe40004000000 */
[----:B----4-:R-:W-:-:S04]  /*2180*/  ISETP.NE.AND P1, PT, R16, 0x1, PT ;  /* 0x000000011000780c */ /* 0x010fc80003f25270 */
[----:B------:R-:W-:-:S05]  /*2190*/  SEL R4, R13, R4, !P1 ;  /* 0x000000040d047207 */ /* 0x000fca0004800000 */
[----:B------:R-:W-:Y:S02]  /*21a0*/  IMAD.IADD R5, R3, 0x1, -R4 ;  /* 0x0000000103057824 */ /* 0x000fe400078e0a04 */
[----:B------:R-:W-:Y:S02]  /*21b0*/  IMAD.IADD R3, R4, 0x1, -R3 ;  /* 0x0000000104037824 */ /* 0x000fe400078e0a03 */
[----:B------:R-:W-:Y:S02]  /*21c0*/  IMAD R13, R5, R16, R13 ;  /* 0x00000010050d7224 */ /* 0x000fe400078e020d */
[----:B------:R-:W-:-:S07]  /*21d0*/  IMAD R11, R3, R2, R11 ;  /* 0x00000002030b7224 */ /* 0x000fce00078e020b */
.L_x_34:
[----:B------:R-:W-:Y:S01]  /*21e0*/  VIADD R14, R14, 0x1 ;  /* 0x000000010e0e7836 */ /* 0x000fe20000000000 */
[----:B------:R-:W-:Y:S01]  /*21f0*/  PLOP3.LUT P1, PT, PT, PT, PT, 0x80, 0x8 ;  /* 0x000000000008781c */ /* 0x000fe20003f2f070 */
[----:B------:R-:W-:Y:S02]  /*2200*/  IMAD.IADD R21, R13, 0x1, R152 ;  /* 0x000000010d157824 */ /* 0x000fe400078e0298 */
[----:B------:R-:W-:Y:S01]  /*2210*/  IMAD.IADD R20, R11, 0x1, R150 ;  /* 0x000000010b147824 */ /* 0x000fe200078e0296 */
[----:B------:R-:W-:-:S04]  /*2220*/  ISETP.NE.AND P0, PT, R14, 0x2, PT ;  /* 0x000000020e00780c */ /* 0x000fc80003f05270 */
[----:B------:R-:W-:Y:S02]  /*2230*/  SEL R3, RZ, 0x1, P0 ;  /* 0x00000001ff037807 */ /* 0x000fe40000000000 */
[----:B------:R-:W-:Y:S02]  /*2240*/  SEL R14, R14, RZ, P0 ;  /* 0x000000ff0e0e7207 */ /* 0x000fe40000000000 */
[----:B------:R-:W-:Y:S01]  /*2250*/  LOP3.LUT R12, R12, R3, RZ, 0x3c, !PT ;  /* 0x000000030c0c7212 */ /* 0x000fe200078e3cff */
[----:B------:R-:W-:Y:S06]  /*2260*/  @P2 BRA `(.L_x_35) ;  /* 0xfffffff000a02947 */ /* 0x000fec000383ffff */
[----:B------:R-:W-:Y:S01]  /*2270*/  UIADD3 UR4, UPT, UPT, UR4, 0x18, URZ ;  /* 0x0000001804047890 */ /* 0x000fe2000fffe0ff */
[----:B------:R-:W-:-:S03]  /*2280*/  SHF.L.U32 R3, R15, 0x1f, RZ ;  /* 0x0000001f0f037819 */ /* 0x000fc600000006ff */
[----:B------:R-:W-:-:S09]  /*2290*/  ULEA UR5, UR6, UR4, 0x3 ;  /* 0x0000000406057291 */ /* 0x000fd2000f8e18ff */
[----:B------:R-:W1:Y:S02]  /*22a0*/  SYNCS.PHASECHK.TRANS64.TRYWAIT P0, [UR5], R3 ;  /* 0x00000003ff0075a7 */ /* 0x000e640008001105 */
[----:B-1----:R-:W-:Y:S05]  /*22b0*/  @!P0 BRA `(.L_x_36) ;  /* 0x0000006000388947 */ /* 0x002fea0003800000 */
.L_x_109:
[----:B------:R-:W-:-:S04]  /*22c0*/  UIADD3 UR6, UPT, UPT, UR6, 0x1, URZ ;  /* 0x0000000106067890 */ /* 0x000fc8000fffe0ff */
[----:B------:R-:W-:-:S04]  /*22d0*/  UISETP.NE.AND UP0, UPT, UR6, 0x3, UPT ;  /* 0x000000030600788c */ /* 0x000fc8000bf05270 */
[----:B------:R-:W-:Y:S02]  /*22e0*/  USEL UR7, URZ, 0x1, UP0 ;  /* 0x00000001ff077887 */ /* 0x000fe40008000000 */
[----:B------:R-:W-:-:S04]  /*22f0*/  USEL UR6, UR6, URZ, UP0 ;  /* 0x000000ff06067287 */ /* 0x000fc80008000000 */
[----:B------:R-:W-:Y:S01]  /*2300*/  ULEA UR5, UR6, UR4, 0x3 ;  /* 0x0000000406057291 */ /* 0x000fe2000f8e18ff */
[----:B------:R-:W-:-:S04]  /*2310*/  LOP3.LUT R15, R15, UR7, RZ, 0x3c, !PT ;  /* 0x000000070f0f7c12 */ /* 0x000fc8000f8e3cff */
[----:B-1----:R-:W-:-:S04]  /*2320*/  SHF.L.U32 R3, R15, 0x1f, RZ ;  /* 0x0000001f0f037819 */ /* 0x002fc800000006ff */
[----:B------:R-:W1:Y:S02]  /*2330*/  SYNCS.PHASECHK.TRANS64.TRYWAIT P0, [UR5], R3 ;  /* 0x00000003ff0075a7 */ /* 0x000e640008001105 */
[----:B-1----:R-:W-:Y:S05]  /*2340*/  @!P0 BRA `(.L_x_37) ;  /* 0x00000060002c8947 */ /* 0x002fea0003800000 */
.L_x_111:
[----:B------:R-:W-:-:S04]  /*2350*/  UIADD3 UR6, UPT, UPT, UR6, 0x1, URZ ;  /* 0x0000000106067890 */ /* 0x000fc8000fffe0ff */
[----:B------:R-:W-:-:S04]  /*2360*/  UISETP.NE.AND UP0, UPT, UR6, 0x3, UPT ;  /* 0x000000030600788c */ /* 0x000fc8000bf05270 */
[----:B------:R-:W-:Y:S02]  /*2370*/  USEL UR5, URZ, 0x1, UP0 ;  /* 0x00000001ff057887 */ /* 0x000fe40008000000 */
[----:B------:R-:W-:-:S04]  /*2380*/  USEL UR6, UR6, URZ, UP0 ;  /* 0x000000ff06067287 */ /* 0x000fc80008000000 */
[----:B------:R-:W-:Y:S01]  /*2390*/  ULEA UR6, UR6, UR4, 0x3 ;  /* 0x0000000406067291 */ /* 0x000fe2000f8e18ff */
[----:B-1----:R-:W-:-:S04]  /*23a0*/  LOP3.LUT R3, R15, UR5, RZ, 0x3c, !PT ;  /* 0x000000050f037c12 */ /* 0x002fc8000f8e3cff */
[----:B------:R-:W-:Y:S01]  /*23b0*/  SHF.L.U32 R3, R3, 0x1f, RZ ;  /* 0x0000001f03037819 */ /* 0x000fe200000006ff */
[----:B----4-:R-:W-:-:S07]  /*23c0*/  IMAD.U32 R0, RZ, RZ, UR6 ;  /* 0x00000006ff007e24 */ /* 0x010fce000f8e00ff */
.L_x_38:
[----:B-1----:R1:W2:Y:S02]  /*23d0*/  SYNCS.PHASECHK.TRANS64.TRYWAIT P0, [R0+URZ], R3 ;  /* 0x00000003000075a7 */ /* 0x0022a400080011ff */
[----:B--2---:R-:W-:Y:S05]  /*23e0*/  @!P0 NANOSLEEP.SYNCS 0x989680 ;  /* 0x009896800000895d */ /* 0x004fea0003900000 */
[----:B------:R-:W2:Y:S02]  /*23f0*/  @!P0 SYNCS.PHASECHK.TRANS64 P0, [R0+URZ], R3 ;  /* 0x00000003000085a7 */ /* 0x000ea400080010ff */
[----:B--2---:R-:W-:Y:S05]  /*2400*/  @P0 EXIT ;  /* 0x000000000000094d */ /* 0x004fea0003800000 */
[----:B------:R-:W-:Y:S05]  /*2410*/  BRA `(.L_x_38) ;  /* 0xfffffffc00ec7947 */ /* 0x000fea000383ffff */
.L_x_17:
[----:B------:R-:W-:-:S04]  /*2420*/  UISETP.NE.AND UP1, UPT, UR37, URZ, UPT ;  /* 0x000000ff2500728c */ /* 0x000fc8000bf25270 */
[----:B------:R-:W-:-:S09]  /*2430*/  UISETP.NE.OR UP1, UPT, UR8, 0x1, UP1 ;  /* 0x000000010800788c */ /* 0x000fd20008f25670 */
[----:B------:R-:W-:Y:S05]  /*2440*/  BRA.U UP1, `(.L_x_39) ;  /* 0x0000000501487547 */ /* 0x000fea000b800000 */
[----:B------:R-:W-:Y:S01]  /*2450*/  ISETP.NE.AND P2, PT, R2, RZ, PT ;  /* 0x000000ff0200720c */ /* 0x000fe20003f45270 */
[----:B------:R-:W-:Y:S01]  /*2460*/  IMAD.MOV.U32 R12, RZ, RZ, 0x1 ;  /* 0x00000001ff0c7424 */ /* 0x000fe200078e00ff */
[----:B------:R-:W-:Y:S02]  /*2470*/  CS2R R10, SRZ ;  /* 0x00000000000a7805 */ /* 0x000fe4000001ff00 */
[----:B------:R-:W-:Y:S01]  /*2480*/  CS2R R8, SRZ ;  /* 0x0000000000087805 */ /* 0x000fe2000001ff00 */
[----:B------:R-:W-:Y:S01]  /*2490*/  UMOV UR4, 0x400 ;  /* 0x0000040000047882 */ /* 0x000fe20000000000 */
[----:B------:R-:W-:Y:S01]  /*24a0*/  UMOV UR6, URZ ;  /* 0x000000ff00067c82 */ /* 0x000fe20008000000 */
[----:B------:R-:W-:-:S12]  /*24b0*/  ULEA UR37, UR37, UR4, 0x18 ;  /* 0x0000000425257291 */ /* 0x000fd8000f8ec0ff */
.L_x_43:
[----:B------:R-:W-:Y:S02]  /*24c0*/  LEA R0, R8, UR37, 0x3 ;  /* 0x0000002508007c11 */ /* 0x000fe4000f8e18ff */
[----:B------:R-:W-:-:S03]  /*24d0*/  SHF.L.U32 R5, R9, 0x1f, RZ ;  /* 0x0000001f09057819 */ /* 0x000fc600000006ff */
[----:B------:R-:W-:Y:S01]  /*24e0*/  VIADD R4, R0, 0xd0 ;  /* 0x000000d000047836 */ /* 0x000fe20000000000 */
[----:B------:R-:W1:Y:S02]  /*24f0*/  SYNCS.PHASECHK.TRANS64.TRYWAIT P0, [R0+URZ+0xc0], R5 ;  /* 0x0000c005000075a7 */ /* 0x000e6400080011ff */
[----:B-1----:R-:W-:Y:S05]  /*2500*/  @!P0 BRA `(.L_x_40) ;  /* 0x0000005c00d48947 */ /* 0x002fea0003800000 */
.L_x_112:
[----:B------:R-:W-:Y:S01]  /*2510*/  ULEA UR5, UR6, UR37, 0x3 ;  /* 0x0000002506057291 */ /* 0x000fe2000f8e18ff */
[----:B------:R-:W-:Y:S02]  /*2520*/  PRMT R4, RZ, 0x654, R4 ;  /* 0x00000654ff047816 */ /* 0x000fe40000000004 */
[----:B-1----:R-:W-:Y:S01]  /*2530*/  SHF.L.U32 R5, R12, 0x1f, RZ ;  /* 0x0000001f0c057819 */ /* 0x002fe200000006ff */
[----:B------:R-:W-:Y:S01]  /*2540*/  UIADD3 UR4, UPT, UPT, UR5, 0x60, URZ ;  /* 0x0000006005047890 */ /* 0x000fe2000fffe0ff */
[----:B------:R1:W-:Y:S05]  /*2550*/  SYNCS.ARRIVE.TRANS64.RED.A1T0 RZ, [R4+URZ], RZ ;  /* 0x000000ff04ff79a7 */ /* 0x0003ea00081004ff */
[----:B------:R-:W-:Y:S01]  /*2560*/  IMAD.U32 R7, RZ, RZ, UR4 ;  /* 0x00000004ff077e24 */ /* 0x000fe2000f8e00ff */
[----:B------:R-:W2:Y:S04]  /*2570*/  SYNCS.PHASECHK.TRANS64.TRYWAIT P0, [UR5+0x70], R5 ;  /* 0x00007005ff0075a7 */ /* 0x000ea80008001105 */
[----:B------:R-:W-:Y:S01]  /*2580*/  PRMT R6, R2, 0x654, R7 ;  /* 0x0000065402067816 */ /* 0x000fe20000000007 */
[----:B-1----:R-:W-:Y:S01]  /*2590*/  @!P2 IMAD.MOV.U32 R4, RZ, RZ, 0x10 ;  /* 0x00000010ff04a424 */ /* 0x002fe200078e00ff */
[----:B--2---:R-:W-:Y:S06]  /*25a0*/  @!P0 BRA `(.L_x_41) ;  /* 0x0000005c00c08947 */ /* 0x004fec0003800000 */
.L_x_114:
[----:B------:R-:W-:Y:S01]  /*25b0*/  ULEA UR4, UR6, UR37, 0x4 ;  /* 0x0000002506047291 */ /* 0x000fe2000f8e20ff */
[----:B------:R-:W-:Y:S01]  /*25c0*/  SEL R3, R6, R3, !P2 ;  /* 0x0000000306037207 */ /* 0x000fe20005000000 */
[----:B------:R-:W-:Y:S01]  /*25d0*/  UIADD3 UR5, UPT, UPT, UR5, 0x60, URZ ;  /* 0x0000006005057890 */ /* 0x000fe2000fffe0ff */
[----:B-1----:R-:W-:Y:S01]  /*25e0*/  LEA R0, R11, UR37, 0x3 ;  /* 0x000000250b007c11 */ /* 0x002fe2000f8e18ff */
[----:B------:R-:W-:Y:S01]  /*25f0*/  UIADD3 UR4, UPT, UPT, UR4, 0xf0, URZ ;  /* 0x000000f004047890 */ /* 0x000fe2000fffe0ff */
[----:B------:R-:W-:Y:S01]  /*2600*/  SHF.L.U32 R5, R10, 0x1f, RZ ;  /* 0x0000001f0a057819 */ /* 0x000fe200000006ff */
[----:B------:R1:W-:Y:S01]  /*2610*/  @!P2 SYNCS.ARRIVE.TRANS64.RED RZ, [R3+URZ], R4 ;  /* 0x0000000403ffa9a7 */ /* 0x0003e200080004ff */
[----:B------:R-:W-:Y:S01]  /*2620*/  UIADD3 UR6, UPT, UPT, UR6, 0x1, URZ ;  /* 0x0000000106067890 */ /* 0x000fe2000fffe0ff */
[----:B------:R-:W-:-:S03]  /*2630*/  VIADD R8, R8, 0x1 ;  /* 0x0000000108087836 */ /* 0x000fc60000000000 */
[----:B------:R-:W-:Y:S02]  /*2640*/  UISETP.NE.AND UP0, UPT, UR6, 0x2, UPT ;  /* 0x000000020600788c */ /* 0x000fe4000bf05270 */
[----:B------:R-:W-:Y:S06]  /*2650*/  UGETNEXTWORKID.BROADCAST [UR4], [UR5] ;  /* 0x00000000040073ca */ /* 0x000fec0008000100 */
[----:B------:R-:W-:Y:S01]  /*2660*/  USEL UR4, URZ, 0x1, UP0 ;  /* 0x00000001ff047887 */ /* 0x000fe20008000000 */
[----:B------:R-:W-:Y:S01]  /*2670*/  ISETP.NE.AND P0, PT, R8, 0x2, PT ;  /* 0x000000020800780c */ /* 0x000fe20003f05270 */
[----:B------:R-:W-:Y:S01]  /*2680*/  USEL UR6, UR6, URZ, UP0 ;  /* 0x000000ff06067287 */ /* 0x000fe20008000000 */
[----:B------:R-:W2:Y:S03]  /*2690*/  SYNCS.PHASECHK.TRANS64.TRYWAIT P1, [R0+URZ+0x60], R5 ;  /* 0x00006005000075a7 */ /* 0x000ea600080211ff */
[----:B------:R-:W-:Y:S01]  /*26a0*/  LOP3.LUT R12, R12, UR4, RZ, 0x3c, !PT ;  /* 0x000000040c0c7c12 */ /* 0x000fe2000f8e3cff */
[----:B-12---:R-:W-:Y:S07]  /*26b0*/  @!P1 BRA `(.L_x_42) ;  /* 0x0000005c00949947 */ /* 0x006fee0003800000 */
.L_x_115:
[C---:B------:R-:W-:Y:S01]  /*26c0*/  LEA R4, R11.reuse, UR37, 0x4 ;  /* 0x000000250b047c11 */ /* 0x040fe2000f8e20ff */
[----:B-1----:R-:W-:Y:S01]  /*26d0*/  VIADD R0, R0, 0x70 ;  /* 0x0000007000007836 */ /* 0x002fe20000000000 */
[----:B------:R-:W-:Y:S01]  /*26e0*/  SEL R8, R8, RZ, P0 ;  /* 0x000000ff08087207 */ /* 0x000fe20000000000 */
[----:B------:R-:W-:-:S03]  /*26f0*/  VIADD R11, R11, 0x1 ;  /* 0x000000010b0b7836 */ /* 0x000fc60000000000 */
[----:B------:R-:W1:Y:S01]  /*2700*/  LDS.128 R4, [R4+0xf0] ;  /* 0x0000f00004047984 */ /* 0x000e620000000c00 */
[----:B------:R-:W-:Y:S02]  /*2710*/  PRMT R0, RZ, 0x654, R0 ;  /* 0x00000654ff007816 */ /* 0x000fe40000000000 */
[C---:B------:R-:W-:Y:S01]  /*2720*/  ISETP.NE.AND P1, PT, R11.reuse, 0x2, PT ;  /* 0x000000020b00780c */ /* 0x040fe20003f25270 */
[----:B------:R-:W-:Y:S01]  /*2730*/  @!PT LDS RZ, [RZ] ;  /* 0x00000000fffff984 */ /* 0x000fe20000000800 */
[----:B------:R-:W-:Y:S01]  /*2740*/  @!PT LDS RZ, [RZ] ;  /* 0x00000000fffff984 */ /* 0x000fe20000000800 */
[----:B------:R-:W-:Y:S01]  /*2750*/  @!PT LDS RZ, [RZ] ;  /* 0x00000000fffff984 */ /* 0x000fe20000000800 */
[----:B------:R-:W-:Y:S01]  /*2760*/  @!PT LDS RZ, [RZ] ;  /* 0x00000000fffff984 */ /* 0x000fe20000000800 */
[----:B------:R2:W-:Y:S06]  /*2770*/  MEMBAR.ALL.CTA ;  /* 0x0000000000007992 */ /* 0x0005ec0000008000 */
[----:B--2---:R-:W2:Y:S01]  /*2780*/  FENCE.VIEW.ASYNC.S ;  /* 0x00000000000073c6 */ /* 0x004ea20000000000 */
[----:B------:R-:W-:Y:S01]  /*2790*/  SEL R11, R11, RZ, P1 ;  /* 0x000000ff0b0b7207 */ /* 0x000fe20000800000 */
[----:B--2---:R2:W-:Y:S01]  /*27a0*/  SYNCS.ARRIVE.TRANS64.RED.A1T0 RZ, [R0+URZ], RZ ;  /* 0x000000ff00ff79a7 */ /* 0x0045e200081004ff */
[----:B-1----:R-:W-:-:S02]  /*27b0*/  LOP3.LUT P3, RZ, R6, 0x1, RZ, 0xc0, !PT ;  /* 0x0000000106ff7812 */ /* 0x002fc4000786c0ff */
[----:B------:R-:W-:-:S04]  /*27c0*/  SEL R5, RZ, 0x1, P1 ;  /* 0x00000001ff057807 */ /* 0x000fc80000800000 */
[----:B------:R-:W-:Y:S02]  /*27d0*/  LOP3.LUT R10, R10, R5, RZ, 0x3c, !PT ;  /* 0x000000050a0a7212 */ /* 0x000fe400078e3cff */
[----:B--2---:R-:W-:-:S04]  /*27e0*/  SEL R0, RZ, 0x1, P0 ;  /* 0x00000001ff007807 */ /* 0x004fc80000000000 */
[----:B------:R-:W-:Y:S01]  /*27f0*/  LOP3.LUT R9, R9, R0, RZ, 0x3c, !PT ;  /* 0x0000000009097212 */ /* 0x000fe200078e3cff */
[----:B------:R-:W-:Y:S06]  /*2800*/  @P3 BRA `(.L_x_43) ;  /* 0xfffffffc002c3947 */ /* 0x000fec000383ffff */
[----:B------:R-:W-:Y:S01]  /*2810*/  ULEA UR5, UR6, UR37, 0x3 ;  /* 0x0000002506057291 */ /* 0x000fe2000f8e18ff */
[----:B------:R-:W-:-:S08]  /*2820*/  SHF.L.U32 R3, R12, 0x1f, RZ ;  /* 0x0000001f0c037819 */ /* 0x000fd000000006ff */
[----:B------:R-:W1:Y:S02]  /*2830*/  SYNCS.PHASECHK.TRANS64 P0, [UR5+0x70], R3 ;  /* 0x00007003ff0075a7 */ /* 0x000e640008001005 */
[----:B-1----:R-:W-:Y:S05]  /*2840*/  @P0 BRA `(.L_x_44) ;  /* 0x0000000000080947 */ /* 0x002fea0003800000 */
[----:B------:R-:W1:Y:S02]  /*2850*/  SYNCS.PHASECHK.TRANS64.TRYWAIT P0, [UR5+0x70], R3 ;  /* 0x00007003ff0075a7 */ /* 0x000e640008001105 */
[----:B-1----:R-:W-:Y:S05]  /*2860*/  @!P0 BRA `(.L_x_45) ;  /* 0x0000005c003c8947 */ /* 0x002fea0003800000 */
.L_x_44:
[----:B------:R-:W-:-:S04]  /*2870*/  UIADD3 UR4, UPT, UPT, UR6, 0x1, URZ ;  /* 0x0000000106047890 */ /* 0x000fc8000fffe0ff */
[----:B------:R-:W-:-:S04]  /*2880*/  UISETP.NE.AND UP0, UPT, UR4, 0x2, UPT ;  /* 0x000000020400788c */ /* 0x000fc8000bf05270 */
[----:B------:R-:W-:Y:S02]  /*2890*/  USEL UR7, URZ, 0x1, UP0 ;  /* 0x00000001ff077887 */ /* 0x000fe40008000000 */
[----:B------:R-:W-:-:S04]  /*28a0*/  USEL UR4, UR4, URZ, UP0 ;  /* 0x000000ff04047287 */ /* 0x000fc80008000000 */
[----:B------:R-:W-:Y:S01]  /*28b0*/  ULEA UR4, UR4, UR37, 0x3 ;  /* 0x0000002504047291 */ /* 0x000fe2000f8e18ff */
[----:B-1----:R-:W-:-:S04]  /*28c0*/  LOP3.LUT R3, R12, UR7, RZ, 0x3c, !PT ;  /* 0x000000070c037c12 */ /* 0x002fc8000f8e3cff */
[----:B------:R-:W-:-:S04]  /*28d0*/  SHF.L.U32 R0, R3, 0x1f, RZ ;  /* 0x0000001f03007819 */ /* 0x000fc800000006ff */
[----:B------:R-:W1:Y:S02]  /*28e0*/  SYNCS.PHASECHK.TRANS64 P0, [UR4+0x70], R0 ;  /* 0x00007000ff0075a7 */ /* 0x000e640008001004 */
[----:B-1----:R-:W-:Y:S05]  /*28f0*/  @P0 EXIT ;  /* 0x000000000000094d */ /* 0x002fea0003800000 */
[----:B------:R-:W-:Y:S02]  /*2900*/  SHF.L.U32 R3, R3, 0x1f, RZ ;  /* 0x0000001f03037819 */ /* 0x000fe400000006ff */
[----:B------:R-:W-:-:S07]  /*2910*/  MOV R0, UR4 ;  /* 0x0000000400007c02 */ /* 0x000fce0008000f00 */
.L_x_46:
[----:B-1----:R1:W2:Y:S02]  /*2920*/  SYNCS.PHASECHK.TRANS64.TRYWAIT P0, [R0+URZ+0x70], R3 ;  /* 0x00007003000075a7 */ /* 0x0022a400080011ff */
[----:B--2---:R-:W-:Y:S05]  /*2930*/  @!P0 NANOSLEEP.SYNCS 0x989680 ;  /* 0x009896800000895d */ /* 0x004fea0003900000 */
[----:B------:R-:W2:Y:S02]  /*2940*/  @!P0 SYNCS.PHASECHK.TRANS64 P0, [R0+URZ+0x70], R3 ;  /* 0x00007003000085a7 */ /* 0x000ea400080010ff */
[----:B--2---:R-:W-:Y:S05]  /*2950*/  @P0 EXIT ;  /* 0x000000000000094d */ /* 0x004fea0003800000 */
[----:B------:R-:W-:Y:S05]  /*2960*/  BRA `(.L_x_46) ;  /* 0xfffffffc00ec7947 */ /* 0x000fea000383ffff */
.L_x_39:
[----:B------:R-:W-:-:S09]  /*2970*/  UISETP.NE.AND UP1, UPT, UR8, URZ, UPT ;  /* 0x000000ff0800728c */ /* 0x000fd2000bf25270 */
[----:B------:R-:W-:Y:S05]  /*2980*/  BRA.U UP1, `(.L_x_47) ;  /* 0x0000000d01b47547 */ /* 0x000fea000b800000 */
[----:B------:R-:W-:Y:S01]  /*2990*/  UMOV UR4, 0x40 ;  /* 0x0000004000047882 */ /* 0x000fe20000000000 */
[----:B------:R-:W-:Y:S01]  /*29a0*/  NOP ;  /* 0x0000000000007918 */ /* 0x000fe20000000000 */
[----:B------:R-:W-:Y:S01]  /*29b0*/  ULEA UR4, UR37, UR4, 0x18 ;  /* 0x0000000425047291 */ /* 0x000fe2000f8ec0ff */
[----:B------:R-:W-:Y:S02]  /*29c0*/  UMOV UR5, 0x400 ;  /* 0x0000040000057882 */ /* 0x000fe40000000000 */
[----:B------:R-:W-:-:S06]  /*29d0*/  ULEA UR37, UR37, UR5, 0x18 ;  /* 0x0000000525257291 */ /* 0x000fcc000f8ec0ff */
[----:B------:R-:W1:Y:S02]  /*29e0*/  LDS.U8 R0, [UR4+0x1c] ;  /* 0x00001c04ff007984 */ /* 0x000e640008000000 */
[----:B-1----:R-:W-:-:S13]  /*29f0*/  ISETP.NE.AND P0, PT, R0, RZ, PT ;  /* 0x000000ff0000720c */ /* 0x002fda0003f05270 */
[----:B------:R-:W-:Y:S05]  /*2a00*/  @P0 BRA `(.L_x_48) ;  /* 0x0000000000580947 */ /* 0x000fea0003800000 */
[----:B------:R-:W-:-:S13]  /*2a10*/  ELECT P0, URZ, PT ;  /* 0x0000000000ff782f */ /* 0x000fda0003800000 */
[----:B------:R-:W-:Y:S05]  /*2a20*/  @!P0 BRA `(.L_x_49) ;  /* 0x0000000000608947 */ /* 0x000fea0003800000 */
[----:B------:R-:W-:Y:S01]  /*2a30*/  UMOV UR5, 0x10 ;  /* 0x0000001000057882 */ /* 0x000fe20000000000 */
[----:B------:R-:W-:Y:S01]  /*2a40*/  HFMA2 R0, -RZ, RZ, 0, 5.9604644775390625e-08 ;  /* 0x00000001ff007431 */ /* 0x000fe200000001ff */
[----:B------:R-:W-:-:S03]  /*2a50*/  MOV R2, 0xffff ;  /* 0x0000ffff00027802 */ /* 0x000fc60000000f00 */
[----:B------:R-:W-:Y:S04]  /*2a60*/  DEPBAR.LE SB1, 0x36 ;  /* 0x00009d800000791a */ /* 0x000fe80000000000 */
[----:B------:R-:W1:Y:S02]  /*2a70*/  UTCATOMSWS.FIND_AND_SET.ALIGN UP0, UR5, UR5 ;  /* 0x00000005000575e3 */ /* 0x000e640008000800 */
[----:B-1----:R-:W-:Y:S01]  /*2a80*/  MOV R3, UR5 ;  /* 0x0000000500037c02 */ /* 0x002fe20008000f00 */
[----:B------:R-:W-:Y:S06]  /*2a90*/  BRA.U UP0, `(.L_x_50) ;  /* 0x0000000100187547 */ /* 0x000fec000b800000 */
.L_x_51:
[----:B------:R-:W-:Y:S05]  /*2aa0*/  NANOSLEEP 0x64 ;  /* 0x000000640000795d */ /* 0x000fea0003800000 */
[----:B------:R-:W-:-:S05]  /*2ab0*/  UMOV UR5, 0x10 ;  /* 0x0000001000057882 */ /* 0x000fca0000000000 */
[----:B------:R-:W-:Y:S04]  /*2ac0*/  DEPBAR.LE SB1, 0x36 ;  /* 0x00009d800000791a */ /* 0x000fe80000000000 */
[----:B------:R-:W1:Y:S02]  /*2ad0*/  UTCATOMSWS.FIND_AND_SET.ALIGN UP0, UR5, UR5 ;  /* 0x00000005000575e3 */ /* 0x000e640008000800 */
[----:B-1----:R-:W-:Y:S01]  /*2ae0*/  MOV R3, UR5 ;  /* 0x0000000500037c02 */ /* 0x002fe20008000f00 */
[----:B------:R-:W-:Y:S05]  /*2af0*/  BRA.U !UP0, `(.L_x_51) ;  /* 0xfffffffd08e87547 */ /* 0x000fea000b83ffff */
.L_x_50:
[-C--:B------:R-:W-:Y:S02]  /*2b00*/  SHF.L.U32 R2, R2, R3.reuse, RZ ;  /* 0x0000000302027219 */ /* 0x080fe400000006ff */
[----:B------:R-:W-:Y:S01]  /*2b10*/  SHF.L.U32 R0, R0, R3, RZ ;  /* 0x0000000300007219 */ /* 0x000fe200000006ff */
[----:B------:R-:W-:Y:S02]  /*2b20*/  IMAD.SHL.U32 R3, R3, 0x20, RZ ;  /* 0x0000002003037824 */ /* 0x000fe400078e00ff */
[----:B------:R1:W-:Y:S04]  /*2b30*/  ATOMS.OR RZ, [UR4+0x14], R2 ;  /* 0x00001402ffff798c */ /* 0x0003e8000b000004 */
[----:B------:R1:W-:Y:S04]  /*2b40*/  ATOMS.OR RZ, [UR4+0x18], R0 ;  /* 0x00001800ffff798c */ /* 0x0003e8000b000004 */
[----:B------:R1:W-:Y:S01]  /*2b50*/  STS [UR37+0x110], R3 ;  /* 0x00011003ff007988 */ /* 0x0003e20008000825 */
[----:B------:R-:W-:Y:S05]  /*2b60*/  BRA `(.L_x_49) ;  /* 0x0000000000107947 */ /* 0x000fea0003800000 */
.L_x_48:
[----:B------:R-:W-:Y:S02]  /*2b70*/  MOV R0, 0xffffffff ;  /* 0xffffffff00007802 */ /* 0x000fe40000000f00 */
[----:B------:R-:W-:-:S03]  /*2b80*/  MOV R2, 0x2bb0 ;  /* 0x00002bb000027802 */ /* 0x000fc60000000f00 */
[----:B------:R1:W-:Y:S04]  /*2b90*/  STS [UR37+0x110], R0 ;  /* 0x00011000ff007988 */ /* 0x0003e80008000825 */
[----:B-1-3-5:R-:W-:Y:S05]  /*2ba0*/  CALL.REL.NOINC `($__internal_1_$__cuda_sm10x_tcgen05_guardrail_trap_phase_invalid_during_alloc) ;  /* 0x0000005c00f87944 */ /* 0x02afea0003c00000 */
.L_x_49:
[----:B------:R-:W-:Y:S05]  /*2bb0*/  WARPSYNC.ALL ;  /* 0x0000000000007948 */ /* 0x000fea0003800000 */
[----:B------:R-:W2:Y:S01]  /*2bc0*/  S2UR UR5, SR_CgaCtaId ;  /* 0x00000000000579c3 */ /* 0x000ea20000008800 */
[----:B------:R-:W-:Y:S01]  /*2bd0*/  UMOV UR4, 0x400 ;  /* 0x0000040000047882 */ /* 0x000fe20000000000 */
[----:B------:R-:W-:-:S06]  /*2be0*/  NOP ;  /* 0x0000000000007918 */ /* 0x000fcc0000000000 */
[----:B------:R-:W-:Y:S06]  /*2bf0*/  BAR.ARV 0x6, 0xa0 ;  /* 0x0182800000007b1d */ /* 0x000fec0000002000 */
[----:B------:R-:W4:Y:S01]  /*2c00*/  LDCU UR7, c[0x0][0x38c] ;  /* 0x00007180ff0777ac */ /* 0x000f220008000800 */
[----:B------:R-:W-:Y:S01]  /*2c10*/  IMAD.MOV.U32 R11, RZ, RZ, 0x1 ;  /* 0x00000001ff0b7424 */ /* 0x000fe200078e00ff */
[----:B------:R-:W-:Y:S01]  /*2c20*/  CS2R R8, SRZ ;  /* 0x0000000000087805 */ /* 0x000fe2000001ff00 */
[----:B------:R-:W-:Y:S01]  /*2c30*/  IMAD.MOV.U32 R10, RZ, RZ, RZ ;  /* 0x000000ffff0a7224 */ /* 0x000fe200078e00ff */
[----:B------:R-:W3:Y:S01]  /*2c40*/  LDCU UR6, c[0x0][0x38c] ;  /* 0x00007180ff0677ac */ /* 0x000ee20008000800 */
[----:B------:R-:W-:Y:S01]  /*2c50*/  UMOV UR15, URZ ;  /* 0x000000ff000f7c82 */ /* 0x000fe20008000000 */
[----:B------:R-:W-:Y:S01]  /*2c60*/  UMOV UR14, URZ ;  /* 0x000000ff000e7c82 */ /* 0x000fe20008000000 */
[----:B--2---:R-:W-:Y:S01]  /*2c70*/  ULEA UR5, UR5, UR4, 0x18 ;  /* 0x0000000405057291 */ /* 0x004fe2000f8ec0ff */
[----:B------:R-:W-:Y:S01]  /*2c80*/  UMOV UR24, 0x0 ;  /* 0x0000000000187882 */ /* 0x000fe20000000000 */
[----:B------:R-:W-:-:S02]  /*2c90*/  UMOV UR25, 0x82004a0 ;  /* 0x082004a000197882 */ /* 0x000fc40000000000 */
[----:B------:R-:W-:Y:S02]  /*2ca0*/  UIADD3 UR10, UPT, UPT, UR5, 0x8400, URZ ;  /* 0x00008400050a7890 */ /* 0x000fe4000fffe0ff */
[----:B------:R-:W-:Y:S02]  /*2cb0*/  UIADD3 UR11, UPT, UPT, UR5, 0x14400, URZ ;  /* 0x00014400050b7890 */ /* 0x000fe4000fffe0ff */
[----:B----4-:R-:W-:Y:S01]  /*2cc0*/  UIADD3 UR7, UPT, UPT, UR7, 0x7f, URZ ;  /* 0x0000007f07077890 */ /* 0x010fe2000fffe0ff */
[----:B-1----:R-:W1:Y:S01]  /*2cd0*/  LDS R0, [UR5+0x110] ;  /* 0x00011005ff007984 */ /* 0x002e620008000800 */
[----:B------:R-:W-:Y:S02]  /*2ce0*/  USHF.R.U32.HI UR10, URZ, 0x4, UR10 ;  /* 0x00000004ff0a7899 */ /* 0x000fe4000801160a */
[----:B------:R-:W-:Y:S02]  /*2cf0*/  USHF.R.S32.HI UR4, URZ, 0x1f, UR7 ;  /* 0x0000001fff047899 */ /* 0x000fe40008011407 */
[----:B------:R-:W-:-:S02]  /*2d00*/  USHF.R.U32.HI UR11, URZ, 0x4, UR11 ;  /* 0x00000004ff0b7899 */ /* 0x000fc4000801160b */
[----:B------:R-:W-:Y:S02]  /*2d10*/  ULEA.HI UR4, UR4, UR7, URZ, 0x7 ;  /* 0x0000000704047291 */ /* 0x000fe4000f8f38ff */
[----:B------:R-:W-:Y:S02]  /*2d20*/  ULOP3.LUT UR10, UR10, 0x3fff, URZ, 0xc0, !UPT ;  /* 0x00003fff0a0a7892 */ /* 0x000fe4000f8ec0ff */
[----:B------:R-:W-:Y:S02]  /*2d30*/  USHF.R.S32.HI UR4, URZ, 0x7, UR4 ;  /* 0x00000007ff047899 */ /* 0x000fe40008011404 */
[----:B------:R-:W-:Y:S02]  /*2d40*/  ULOP3.LUT UR11, UR11, 0x3fff, URZ, 0xc0, !UPT ;  /* 0x00003fff0b0b7892 */ /* 0x000fe4000f8ec0ff */
[----:B------:R-:W-:Y:S01]  /*2d50*/  UISETP.LT.AND UP0, UPT, UR4, 0x1, UPT ;  /* 0x000000010400788c */ /* 0x000fe2000bf01270 */
[----:B------:R-:W-:Y:S01]  /*2d60*/  UMOV UR22, 0x0 ;  /* 0x0000000000167882 */ /* 0x000fe20000000000 */
[----:B------:R-:W-:-:S02]  /*2d70*/  UMOV UR23, 0x82004a0 ;  /* 0x082004a000177882 */ /* 0x000fc40000000000 */
[----:B------:R-:W-:Y:S02]  /*2d80*/  USEL UR9, UR4, 0x1, !UP0 ;  /* 0x0000000104097887 */ /* 0x000fe4000c000000 */
[----:B------:R-:W-:Y:S02]  /*2d90*/  ULOP3.LUT UR10, UR10, 0x10000, URZ, 0xfc, !UPT ;  /* 0x000100000a0a7892 */ /* 0x000fe4000f8efcff */
[----:B------:R-:W-:Y:S02]  /*2da0*/  ULOP3.LUT UR11, UR11, 0x10000, URZ, 0xfc, !UPT ;  /* 0x000100000b0b7892 */ /* 0x000fe4000f8efcff */
[----:B------:R-:W-:Y:S02]  /*2db0*/  UIADD3 UR9, UPT, UPT, -UR9, URZ, URZ ;  /* 0x000000ff09097290 */ /* 0x000fe4000fffe1ff */
[----:B---3--:R-:W-:Y:S01]  /*2dc0*/  UISETP.GE.AND UP3, UPT, UR6, 0x1, UPT ;  /* 0x000000010600788c */ /* 0x008fe2000bf66270 */
[----:B------:R-:W-:Y:S01]  /*2dd0*/  UMOV UR20, 0x0 ;  /* 0x0000000000147882 */ /* 0x000fe20000000000 */
[----:B------:R-:W-:Y:S01]  /*2de0*/  UMOV UR21, 0x82004a0 ;  /* 0x082004a000157882 */ /* 0x000fe20000000000 */
[----:B------:R-:W-:Y:S01]  /*2df0*/  UMOV UR18, 0x0 ;  /* 0x0000000000127882 */ /* 0x000fe20000000000 */
[----:B------:R-:W-:Y:S01]  /*2e00*/  UMOV UR19, 0x82004a0 ;  /* 0x082004a000137882 */ /* 0x000fe20000000000 */
[----:B-1----:R-:W-:-:S15]  /*2e10*/  R2UR UR16, R0 ;  /* 0x00000000001072ca */ /* 0x002fde00000e0000 */
.L_x_58:
[----:B------:R-:W-:Y:S02]  /*2e20*/  LEA R0, R10, UR5, 0x3 ;  /* 0x000000050a007c11 */ /* 0x000fe4000f8e18ff */
[----:B------:R-:W-:Y:S02]  /*2e30*/  SHF.L.U32 R5, R9, 0x1f, RZ ;  /* 0x0000001f09057819 */ /* 0x000fe400000006ff */
[----:B------:R-:W-:Y:S01]  /*2e40*/  PLOP3.LUT P0, PT, PT, PT, UP3, 0x80, 0x8 ;  /* 0x000000000008781c */ /* 0x000fe20003f0f038 */
[----:B------:R-:W-:Y:S01]  /*2e50*/  VIADD R3, R0, 0x70 ;  /* 0x0000007000037836 */ /* 0x000fe20000000000 */
[----:B-1----:R-:W1:Y:S02]  /*2e60*/  SYNCS.PHASECHK.TRANS64.TRYWAIT P1, [R0+URZ+0x60], R5 ;  /* 0x00006005000075a7 */ /* 0x002e6400080211ff */
[----:B-1-3--:R-:W-:Y:S09]  /*2e70*/  @!P1 BRA `(.L_x_52) ;  /* 0x0000005400d09947 */ /* 0x00aff20003800000 */
.L_x_117:
[----:B------:R-:W-:Y:S01]  /*2e80*/  LEA R4, R10, UR5, 0x4 ;  /* 0x000000050a047c11 */ /* 0x000fe2000f8e20ff */
[----:B------:R-:W-:Y:S01]  /*2e90*/  @UP3 ULEA UR6, UR14, UR5, 0x3 ;  /* 0x000000050e063291 */ /* 0x000fe2000f8e18ff */
[----:B------:R-:W-:Y:S01]  /*2ea0*/  PLOP3.LUT P2, PT, PT, PT, PT, 0x80, 0x8 ;  /* 0x000000000008781c */ /* 0x000fe20003f4f070 */
[----:B------:R-:W-:Y:S01]  /*2eb0*/  ULEA UR7, UR15, UR5, 0x3 ;  /* 0x000000050f077291 */ /* 0x000fe2000f8e18ff */
[----:B------:R-:W-:Y:S01]  /*2ec0*/  PRMT R3, RZ, 0x654, R3 ;  /* 0x00000654ff037816 */ /* 0x000fe20000000003 */
[----:B------:R-:W-:Y:S01]  /*2ed0*/  ULEA UR8, UR15, UR16, 0x7 ;  /* 0x000000100f087291 */ /* 0x000fe2000f8e38ff */
[----:B-1----:R-:W1:Y:S01]  /*2ee0*/  LDS.128 R4, [R4+0xf0] ;  /* 0x0000f00004047984 */ /* 0x002e620000000c00 */
[----:B------:R-:W-:Y:S02]  /*2ef0*/  @P0 SHF.L.U32 R2, R8, 0x1f, RZ ;  /* 0x0000001f08020819 */ /* 0x000fe400000006ff */
[----:B------:R-:W-:Y:S01]  /*2f00*/  SHF.L.U32 R0, R11, 0x1f, RZ ;  /* 0x0000001f0b007819 */ /* 0x000fe200000006ff */
[----:B------:R-:W-:Y:S01]  /*2f10*/  @!PT LDS RZ, [RZ] ;  /* 0x00000000fffff984 */ /* 0x000fe20000000800 */
[----:B------:R-:W-:Y:S01]  /*2f20*/  @!PT LDS RZ, [RZ] ;  /* 0x00000000fffff984 */ /* 0x000fe20000000800 */
[----:B------:R-:W-:Y:S01]  /*2f30*/  @!PT LDS RZ, [RZ] ;  /* 0x00000000fffff984 */ /* 0x000fe20000000800 */
[----:B------:R-:W-:Y:S01]  /*2f40*/  @!PT LDS RZ, [RZ] ;  /* 0x00000000fffff984 */ /* 0x000fe20000000800 */
[----:B------:R2:W-:Y:S06]  /*2f50*/  MEMBAR.ALL.CTA ;  /* 0x0000000000007992 */ /* 0x0005ec0000008000 */
[----:B--2---:R-:W2:Y:S02]  /*2f60*/  FENCE.VIEW.ASYNC.S ;  /* 0x00000000000073c6 */ /* 0x004ea40000000000 */
[----:B--2---:R2:W-:Y:S01]  /*2f70*/  SYNCS.ARRIVE.TRANS64.RED.A1T0 RZ, [R3+URZ], RZ ;  /* 0x000000ff03ff79a7 */ /* 0x0045e200081004ff */
[----:B------:R2:W3:Y:S01]  /*2f80*/  @P0 SYNCS.PHASECHK.TRANS64.TRYWAIT P2, [UR6], R2 ;  /* 0x00000002ff0005a7 */ /* 0x0004e20008041106 */
[----:B-1----:R-:W-:Y:S01]  /*2f90*/  LOP3.LUT P1, RZ, R6, 0x1, RZ, 0xc0, !PT ;  /* 0x0000000106ff7812 */ /* 0x002fe2000782c0ff */
[----:B------:R-:W1:Y:S02]  /*2fa0*/  SYNCS.PHASECHK.TRANS64.TRYWAIT P0, [UR7+0xa0], R0 ;  /* 0x0000a000ff0075a7 */ /* 0x000e640008001107 */
[----:B-123--:R-:W-:Y:S10]  /*2fb0*/  @!P0 BRA `(.L_x_53) ;  /* 0x0000005400948947 */ /* 0x00eff40003800000 */
.L_x_119:
[----:B------:R-:W-:Y:S01]  /*2fc0*/  IADD3 R10, PT, PT, R10, 0x1, RZ ;  /* 0x000000010a0a7810 */ /* 0x000fe20007ffe0ff */
[----:B------:R-:W-:Y:S06]  /*2fd0*/  BRA.U !UP3, `(.L_x_54) ;  /* 0x000000010bc07547 */ /* 0x000fec000b800000 */
[----:B------:R-:W-:Y:S01]  /*2fe0*/  UPLOP3.LUT UP4, UPT, UPT, UPT, UPT, 0x40, 0x4 ;  /* 0x000000000004789c */ /* 0x000fe20003f8e870 */
[----:B------:R-:W-:Y:S01]  /*2ff0*/  UMOV UR13, UR9 ;  /* 0x00000009000d7c82 */ /* 0x000fe20008000000 */
[----:B------:R-:W-:Y:S01]  /*3000*/  UMOV UR12, UR4 ;  /* 0x00000004000c7c82 */ /* 0x000fe20008000000 */
[----:B------:R-:W-:-:S08]  /*3010*/  UMOV UR17, UR14 ;  /* 0x0000000e00117c82 */ /* 0x000fd00008000000 */
.L_x_57:
[----:B------:R-:W-:Y:S02]  /*3020*/  UIADD3 UR13, UPT, UPT, UR13, 0x1, URZ ;  /* 0x000000010d0d7890 */ /* 0x000fe4000fffe0ff */
[----:B--2---:R-:W-:Y:S02]  /*3030*/  ULEA UR6, UR17, UR5, 0x3 ;  /* 0x0000000511067291 */ /* 0x004fe4000f8e18ff */
[----:B------:R-:W-:Y:S01]  /*3040*/  UISETP.NE.AND UP0, UPT, UR13, URZ, UPT ;  /* 0x000000ff0d00728c */ /* 0x000fe2000bf05270 */
[----:B---3--:R-:W-:Y:S10]  /*3050*/  @P2 BRA `(.L_x_55) ;  /* 0x00000000000c2947 */ /* 0x008ff40003800000 */
[----:B-1----:R-:W-:Y:S04]  /*3060*/  SHF.L.U32 R3, R8, 0x1f, RZ ;  /* 0x0000001f08037819 */ /* 0x002fe800000006ff */
[----:B------:R-:W1:Y:S02]  /*3070*/  SYNCS.PHASECHK.TRANS64.TRYWAIT P0, [UR6], R3 ;  /* 0x00000003ff0075a7 */ /* 0x000e640008001106 */
[----:B-1----:R-:W-:Y:S05]  /*3080*/  @!P0 BRA `(.L_x_56) ;  /* 0x0000005400788947 */ /* 0x002fea0003800000 */
.L_x_55:
[----:B------:R-:W-:Y:S01]  /*3090*/  UISETP.NE.AND UP1, UPT, UR12, 0x1, UPT ;  /* 0x000000010c00788c */ /* 0x000fe2000bf25270 */
[----:B------:R-:W-:Y:S01]  /*30a0*/  PLOP3.LUT P2, PT, PT, PT, PT, 0x80, 0x8 ;  /* 0x000000000008781c */ /* 0x000fe20003f4f070 */
[----:B------:R-:W-:Y:S02]  /*30b0*/  UIADD3 UR14, UPT, UPT, UR17, 0x1, URZ ;  /* 0x00000001110e7890 */ /* 0x000fe4000fffe0ff */
[----:B------:R-:W-:Y:S02]  /*30c0*/  ULEA UR28, UR17, UR11, 0xa ;  /* 0x0000000b111c7291 */ /* 0x000fe4000f8e50ff */
[----:B------:R-:W-:Y:S01]  /*30d0*/  UISETP.NE.AND UP2, UPT, UR14, 0x3, UPT ;  /* 0x000000030e00788c */ /* 0x000fe2000bf45270 */
[----:B------:R-:W-:Y:S01]  /*30e0*/  PLOP3.LUT P0, PT, PT, PT, UP1, 0x80, 0x8 ;  /* 0x000000000008781c */ /* 0x000fe20003f0f018 */
[----:B------:R-:W-:Y:S02]  /*30f0*/  UIADD3 UR40, UPT, UPT, UR28, 0x2, URZ ;  /* 0x000000021c287890 */ /* 0x000fe4000fffe0ff */
[----:B------:R-:W-:Y:S02]  /*3100*/  USEL UR27, URZ, 0x1, UP2 ;  /* 0x00000001ff1b7887 */ /* 0x000fe40009000000 */
[----:B------:R-:W-:Y:S02]  /*3110*/  USEL UR14, UR14, URZ, UP2 ;  /* 0x000000ff0e0e7287 */ /* 0x000fe40009000000 */
[----:B------:R-:W-:Y:S02]  /*3120*/  UIADD3 UR36, UPT, UPT, UR28, 0x4, URZ ;  /* 0x000000041c247890 */ /* 0x000fe4000fffe0ff */
[----:B------:R-:W-:Y:S01]  /*3130*/  @UP1 ULEA UR26, UR14, UR5, 0x3 ;  /* 0x000000050e1a1291 */ /* 0x000fe2000f8e18ff */
[----:B------:R-:W-:Y:S01]  /*3140*/  LOP3.LUT R8, R8, UR27, RZ, 0x3c, !PT ;  /* 0x0000001b08087c12 */ /* 0x000fe2000f8e3cff */
[----:B------:R-:W-:Y:S02]  /*3150*/  UIADD3 UR32, UPT, UPT, UR28, 0x6, URZ ;  /* 0x000000061c207890 */ /* 0x000fe4000fffe0ff */
[----:B------:R-:W-:Y:S01]  /*3160*/  UIADD3 UR6, UPT, UPT, UR6, 0x18, URZ ;  /* 0x0000001806067890 */ /* 0x000fe2000fffe0ff */
[----:B-1----:R-:W-:Y:S01]  /*3170*/  @P0 SHF.L.U32 R0, R8, 0x1f, RZ ;  /* 0x0000001f08000819 */ /* 0x002fe200000006ff */
[----:B------:R-:W-:Y:S01]  /*3180*/  UIADD3 UR12, UPT, UPT, UR12, -0x1, URZ ;  /* 0xffffffff0c0c7890 */ /* 0x000fe2000fffe0ff */
[----:B------:R-:W-:Y:S02]  /*3190*/  UMOV UR29, 0x40004040 ;  /* 0x40004040001d7882 */ /* 0x000fe40000000000 */
[----:B------:R2:W3:Y:S01]  /*31a0*/  @P0 SYNCS.PHASECHK.TRANS64.TRYWAIT P2, [UR26], R0 ;  /* 0x00000000ff0005a7 */ /* 0x0004e2000804111a */
[----:B------:R-:W-:Y:S01]  /*31b0*/  ULEA UR26, UR17, UR10, 0xa ;  /* 0x0000000a111a7291 */ /* 0x000fe2000f8e50ff */
[----:B------:R-:W-:Y:S01]  /*31c0*/  UMOV UR27, 0x40004040 ;  /* 0x40004040001b7882 */ /* 0x000fe20000000000 */
[----:B------:R-:W-:Y:S02]  /*31d0*/  UMOV UR41, 0x40004040 ;  /* 0x4000404000297882 */ /* 0x000fe40000000000 */
[----:B------:R-:W-:Y:S02]  /*31e0*/  UIADD3 UR38, UPT, UPT, UR26, 0x2, URZ ;  /* 0x000000021a267890 */ /* 0x000fe4000fffe0ff */
[----:B------:R-:W-:Y:S02]  /*31f0*/  UIADD3 UR34, UPT, UPT, UR26, 0x4, URZ ;  /* 0x000000041a227890 */ /* 0x000fe4000fffe0ff */
[----:B------:R-:W-:Y:S01]  /*3200*/  UIADD3 UR30, UPT, UPT, UR26, 0x6, URZ ;  /* 0x000000061a1e7890 */ /* 0x000fe2000fffe0ff */
[----:B------:R2:W-:Y:S01]  /*3210*/  UTCIMMA gdesc[UR26], gdesc[UR28], tmem[UR8], tmem[UR24], idesc[UR25], UP4 ;  /* 0x00ff181c1a0075ea */ /* 0x0005e2000a000108 */
[----:B------:R-:W-:Y:S01]  /*3220*/  UPLOP3.LUT UP4, UPT, UPT, UPT, UPT, 0x80, 0x8 ;  /* 0x000000000008789c */ /* 0x000fe20003f8f070 */
[----:B------:R-:W-:Y:S01]  /*3230*/  UMOV UR39, 0x40004040 ;  /* 0x4000404000277882 */ /* 0x000fe20000000000 */
[----:B------:R-:W-:Y:S01]  /*3240*/  UMOV UR37, 0x40004040 ;  /* 0x4000404000257882 */ /* 0x000fe20000000000 */
[----:B------:R2:W-:Y:S01]  /*3250*/  UTCIMMA gdesc[UR38], gdesc[UR40], tmem[UR8], tmem[UR22], idesc[UR23], UPT ;  /* 0x00ff1628260075ea */ /* 0x0005e2000b800108 */
[----:B------:R-:W-:Y:S01]  /*3260*/  UMOV UR35, 0x40004040 ;  /* 0x4000404000237882 */ /* 0x000fe20000000000 */
[----:B------:R-:W-:Y:S01]  /*3270*/  UMOV UR33, 0x40004040 ;  /* 0x4000404000217882 */ /* 0x000fe20000000000 */
[----:B------:R-:W-:Y:S01]  /*3280*/  UMOV UR31, 0x40004040 ;  /* 0x40004040001f7882 */ /* 0x000fe20000000000 */
[----:B------:R2:W-:Y:S01]  /*3290*/  UTCIMMA gdesc[UR34], gdesc[UR36], tmem[UR8], tmem[UR20], idesc[UR21], UPT ;  /* 0x00ff1424220075ea */ /* 0x0005e2000b800108 */
[----:B------:R2:W-:Y:S01]  /*32a0*/  UTCIMMA gdesc[UR30], gdesc[UR32], tmem[UR8], tmem[UR18], idesc[UR19], UPT ;  /* 0x00ff12201e0075ea */ /* 0x0005e2000b800108 */
[----:B------:R2:W-:Y:S01]  /*32b0*/  UTCBAR [UR6], URZ ;  /* 0x000000ff060073e9 */ /* 0x0005e200080000ff */
[----:B------:R-:W-:Y:S01]  /*32c0*/  UMOV UR17, UR14 ;  /* 0x0000000e00117c82 */ /* 0x000fe20008000000 */
[----:B------:R-:W-:Y:S05]  /*32d0*/  BRA.U UP0, `(.L_x_57) ;  /* 0xfffffffd00507547 */ /* 0x000fea000b83ffff */
.L_x_54:
[----:B------:R-:W-:Y:S01]  /*32e0*/  UIADD3 UR15, UPT, UPT, UR15, 0x1, URZ ;  /* 0x000000010f0f7890 */ /* 0x000fe2000fffe0ff */
[C---:B------:R-:W-:Y:S01]  /*32f0*/  ISETP.NE.AND P0, PT, R10.reuse, 0x2, PT ;  /* 0x000000020a00780c */ /* 0x040fe20003f05270 */
[----:B------:R-:W-:Y:S02]  /*3300*/  UIADD3 UR7, UPT, UPT, UR7, 0x80, URZ ;  /* 0x0000008007077890 */ /* 0x000fe4000fffe0ff */
[----:B------:R-:W-:Y:S01]  /*3310*/  UISETP.NE.AND UP0, UPT, UR15, 0x4, UPT ;  /* 0x000000040f00788c */ /* 0x000fe2000bf05270 */
[----:B-12---:R-:W-:Y:S02]  /*3320*/  SEL R0, RZ, 0x1, P0 ;  /* 0x00000001ff007807 */ /* 0x006fe40000000000 */
[----:B------:R-:W-:Y:S01]  /*3330*/  SEL R10, R10, RZ, P0 ;  /* 0x000000ff0a0a7207 */ /* 0x000fe20000000000 */
[----:B------:R-:W-:Y:S01]  /*3340*/  USEL UR6, URZ, 0x1, UP0 ;  /* 0x00000001ff067887 */ /* 0x000fe20008000000 */
[----:B------:R-:W-:Y:S01]  /*3350*/  LOP3.LUT R9, R9, R0, RZ, 0x3c, !PT ;  /* 0x0000000009097212 */ /* 0x000fe200078e3cff */
[----:B------:R-:W-:Y:S01]  /*3360*/  USEL UR15, UR15, URZ, UP0 ;  /* 0x000000ff0f0f7287 */ /* 0x000fe20008000000 */
[----:B------:R1:W-:Y:S03]  /*3370*/  UTCBAR [UR7], URZ ;  /* 0x000000ff070073e9 */ /* 0x0003e600080000ff */
[----:B------:R-:W-:Y:S01]  /*3380*/  LOP3.LUT R11, R11, UR6, RZ, 0x3c, !PT ;  /* 0x000000060b0b7c12 */ /* 0x000fe2000f8e3cff */
[----:B------:R-:W-:Y:S07]  /*3390*/  @P1 BRA `(.L_x_58) ;  /* 0xfffffff800a01947 */ /* 0x000fee000383ffff */
[----:B------:R-:W2:Y:S01]  /*33a0*/  S2UR UR4, SR_CgaCtaId ;  /* 0x00000000000479c3 */ /* 0x000ea20000008800 */
[----:B------:R-:W-:Y:S01]  /*33b0*/  ELECT P0, URZ, PT ;  /* 0x0000000000ff782f */ /* 0x000fe20003800000 */
[----:B------:R-:W-:Y:S01]  /*33c0*/  IMAD.MOV.U32 R0, RZ, RZ, 0x1 ;  /* 0x00000001ff007424 */ /* 0x000fe200078e00ff */
[----:B------:R-:W-:Y:S01]  /*33d0*/  UIADD3 UR5, UPT, UPT, UR5, 0xa0, URZ ;  /* 0x000000a005057890 */ /* 0x000fe2000fffe0ff */
[----:B------:R-:W-:Y:S01]  /*33e0*/  SHF.L.U32 R3, R11, 0x1f, RZ ;  /* 0x0000001f0b037819 */ /* 0x000fe200000006ff */
[----:B------:R-:W-:-:S03]  /*33f0*/  UMOV UR6, 0x40 ;  /* 0x0000004000067882 */ /* 0x000fc60000000000 */
[----:B------:R-:W-:Y:S01]  /*3400*/  UVIRTCOUNT.DEALLOC.SMPOOL 0x80 ;  /* 0x000000800000784c */ /* 0x000fe20000000000 */
[----:B--2---:R-:W-:Y:S02]  /*3410*/  ULEA UR4, UR4, UR6, 0x18 ;  /* 0x0000000604047291 */ /* 0x004fe4000f8ec0ff */
[----:B------:R-:W-:-:S07]  /*3420*/  ULEA UR6, UR15, UR5, 0x3 ;  /* 0x000000050f067291 */ /* 0x000fce000f8e18ff */
[----:B------:R2:W-:Y:S02]  /*3430*/  @P0 STS.U8 [UR4+0x1c], R0 ;  /* 0x00001c00ff000988 */ /* 0x0005e40008000004 */
[----:B------:R-:W4:Y:S02]  /*3440*/  SYNCS.PHASECHK.TRANS64.TRYWAIT P0, [UR6], R3 ;  /* 0x00000003ff0075a7 */ /* 0x000f240008001106 */
[----:B--2-4-:R-:W-:Y:S05]  /*3450*/  @!P0 BRA `(.L_x_59) ;  /* 0x00000050009c8947 */ /* 0x014fea0003800000 */
.L_x_122:
[----:B-1----:R-:W-:-:S04]  /*3460*/  UIADD3 UR7, UPT, UPT, UR15, 0x1, URZ ;  /* 0x000000010f077890 */ /* 0x002fc8000fffe0ff */
[----:B------:R-:W-:-:S04]  /*3470*/  UISETP.NE.AND UP0, UPT, UR7, 0x4, UPT ;  /* 0x000000040700788c */ /* 0x000fc8000bf05270 */
[----:B------:R-:W-:Y:S02]  /*3480*/  USEL UR8, URZ, 0x1, UP0 ;  /* 0x00000001ff087887 */ /* 0x000fe40008000000 */
[----:B------:R-:W-:-:S04]  /*3490*/  USEL UR7, UR7, URZ, UP0 ;  /* 0x000000ff07077287 */ /* 0x000fc80008000000 */
[----:B------:R-:W-:Y:S01]  /*34a0*/  ULEA UR6, UR7, UR5, 0x3 ;  /* 0x0000000507067291 */ /* 0x000fe2000f8e18ff */
[----:B------:R-:W-:-:S04]  /*34b0*/  LOP3.LUT R2, R11, UR8, RZ, 0x3c, !PT ;  /* 0x000000080b027c12 */ /* 0x000fc8000f8e3cff */
[----:B--2---:R-:W-:-:S04]  /*34c0*/  SHF.L.U32 R3, R2, 0x1f, RZ ;  /* 0x0000001f02037819 */ /* 0x004fc800000006ff */
[----:B------:R-:W1:Y:S02]  /*34d0*/  SYNCS.PHASECHK.TRANS64.TRYWAIT P0, [UR6], R3 ;  /* 0x00000003ff0075a7 */ /* 0x000e640008001106 */
[----:B-1----:R-:W-:Y:S05]  /*34e0*/  @!P0 BRA `(.L_x_60) ;  /* 0x0000005000908947 */ /* 0x002fea0003800000 */
.L_x_124:
        /* <DEDUP_REMOVED lines=9> */
.L_x_126:
[----:B------:R-:W-:-:S04]  /*3580*/  UIADD3 UR7, UPT, UPT, UR7, 0x1, URZ ;  /* 0x0000000107077890 */ /* 0x000fc8000fffe0ff */
[----:B------:R-:W-:-:S04]  /*3590*/  UISETP.NE.AND UP0, UPT, UR7, 0x4, UPT ;  /* 0x000000040700788c */ /* 0x000fc8000bf05270 */
[----:B------:R-:W-:Y:S02]  /*35a0*/  USEL UR6, URZ, 0x1, UP0 ;  /* 0x00000001ff067887 */ /* 0x000fe40008000000 */
[----:B------:R-:W-:-:S04]  /*35b0*/  USEL UR7, UR7, URZ, UP0 ;  /* 0x000000ff07077287 */ /* 0x000fc80008000000 */
[----:B------:R-:W-:Y:S01]  /*35c0*/  ULEA UR7, UR7, UR5, 0x3 ;  /* 0x0000000507077291 */ /* 0x000fe2000f8e18ff */
[----:B-1----:R-:W-:-:S04]  /*35d0*/  LOP3.LUT R3, R2, UR6, RZ, 0x3c, !PT ;  /* 0x0000000602037c12 */ /* 0x002fc8000f8e3cff */
[----:B------:R-:W-:-:S04]  /*35e0*/  SHF.L.U32 R3, R3, 0x1f, RZ ;  /* 0x0000001f03037819 */ /* 0x000fc800000006ff */
[----:B------:R-:W1:Y:S02]  /*35f0*/  SYNCS.PHASECHK.TRANS64.TRYWAIT P0, [UR7], R3 ;  /* 0x00000003ff0075a7 */ /* 0x000e640008001107 */
[----:B-1----:R-:W-:Y:S05]  /*3600*/  @!P0 BRA `(.L_x_62) ;  /* 0x0000005000788947 */ /* 0x002fea0003800000 */
.L_x_128:
[----:B------:R-:W-:Y:S01]  /*3610*/  NOP ;  /* 0x0000000000007918 */ /* 0x000fe20000000000 */
[----:B-1----:R-:W1:Y:S01]  /*3620*/  LDS R0, [UR4+0x14] ;  /* 0x00001404ff007984 */ /* 0x002e620008000800 */
[----:B------:R-:W-:Y:S01]  /*3630*/  ULOP3.LUT UR6, UR16, 0xffff, URZ, 0xc0, !UPT ;  /* 0x0000ffff10067892 */ /* 0x000fe2000f8ec0ff */
[----:B------:R-:W-:Y:S01]  /*3640*/  UMOV UR8, 0xffff ;  /* 0x0000ffff00087882 */ /* 0x000fe20000000000 */
[----:B------:R-:W-:Y:S02]  /*3650*/  UMOV UR5, 0x1 ;  /* 0x0000000100057882 */ /* 0x000fe40000000000 */
[----:B------:R-:W-:-:S04]  /*3660*/  USHF.R.U32.HI UR6, URZ, 0x5, UR6 ;  /* 0x00000005ff067899 */ /* 0x000fc80008011606 */
[----:B------:R-:W-:Y:S02]  /*3670*/  USHF.L.U32 UR8, UR8, UR6, URZ ;  /* 0x0000000608087299 */ /* 0x000fe400080006ff */
[----:B------:R-:W-:-:S04]  /*3680*/  USHF.L.U32 UR5, UR5, UR6, URZ ;  /* 0x0000000605057299 */ /* 0x000fc800080006ff */
[----:B-1----:R-:W-:-:S04]  /*3690*/  LOP3.LUT R0, R0, UR8, RZ, 0xc0, !PT ;  /* 0x0000000800007c12 */ /* 0x002fc8000f8ec0ff */
[----:B------:R-:W-:-:S13]  /*36a0*/  ISETP.NE.AND P0, PT, R0, UR8, PT ;  /* 0x0000000800007c0c */ /* 0x000fda000bf05270 */
[----:B------:R-:W-:Y:S05]  /*36b0*/  @P0 BRA `(.L_x_63) ;  /* 0x0000000000580947 */ /* 0x000fea0003800000 */
[----:B------:R-:W1:Y:S02]  /*36c0*/  LDS R0, [UR4+0x18] ;  /* 0x00001804ff007984 */ /* 0x000e640008000800 */
[----:B-1----:R-:W-:-:S04]  /*36d0*/  LOP3.LUT R0, R0, UR5, RZ, 0xc0, !PT ;  /* 0x0000000500007c12 */ /* 0x002fc8000f8ec0ff */
[----:B------:R-:W-:-:S13]  /*36e0*/  ISETP.NE.AND P0, PT, R0, UR5, PT ;  /* 0x0000000500007c0c */ /* 0x000fda000bf05270 */
[----:B------:R-:W-:Y:S05]  /*36f0*/  @P0 BRA `(.L_x_64) ;  /* 0x00000000003c0947 */ /* 0x000fea0003800000 */
[----:B------:R-:W1:Y:S01]  /*3700*/  S2R R2, SR_LANEID ;  /* 0x0000000000027919 */ /* 0x000e620000000000 */
[----:B------:R-:W-:Y:S01]  /*3710*/  ULOP3.LUT UR8, URZ, UR8, URZ, 0x33, !UPT ;  /* 0x00000008ff087292 */ /* 0x000fe2000f8e33ff */
[----:B------:R-:W-:Y:S01]  /*3720*/  LOP3.LUT R4, RZ, UR5, RZ, 0x33, !PT ;  /* 0x00000005ff047c12 */ /* 0x000fe2000f8e33ff */
[----:B------:R-:W-:Y:S02]  /*3730*/  VOTEU.ANY UR7, UPT, PT ;  /* 0x0000000000077886 */ /* 0x000fe400038e0100 */
[----:B------:R-:W-:Y:S01]  /*3740*/  UFLO.U32 UR7, UR7 ;  /* 0x00000007000772bd */ /* 0x000fe200080e0000 */
[----:B------:R-:W2:Y:S01]  /*3750*/  REDUX UR5, R4 ;  /* 0x00000000040573c4 */ /* 0x000ea20000000000 */
[----:B------:R-:W-:-:S06]  /*3760*/  IMAD.U32 R0, RZ, RZ, UR8 ;  /* 0x00000008ff007e24 */ /* 0x000fcc000f8e00ff */
[----:B------:R4:W-:Y:S01]  /*3770*/  UTCATOMSWS.AND URZ, UR8 ;  /* 0x0000000800ff79e3 */ /* 0x0009e20008000000 */
[----:B------:R-:W3:Y:S01]  /*3780*/  REDUX UR6, R0 ;  /* 0x00000000000673c4 */ /* 0x000ee20000000000 */
[----:B-1----:R-:W-:Y:S01]  /*3790*/  ISETP.EQ.U32.AND P0, PT, R2, UR7, PT ;  /* 0x0000000702007c0c */ /* 0x002fe2000bf02070 */
[----:B--2---:R-:W-:Y:S01]  /*37a0*/  IMAD.U32 R2, RZ, RZ, UR5 ;  /* 0x00000005ff027e24 */ /* 0x004fe2000f8e00ff */
[----:B---3--:R-:W-:-:S11]  /*37b0*/  MOV R3, UR6 ;  /* 0x0000000600037c02 */ /* 0x008fd60008000f00 */
[----:B------:R4:W-:Y:S04]  /*37c0*/  @P0 ATOMS.AND RZ, [UR4+0x14], R3 ;  /* 0x00001403ffff098c */ /* 0x0009e8000a800004 */
[----:B------:R4:W-:Y:S01]  /*37d0*/  @P0 ATOMS.AND RZ, [UR4+0x18], R2 ;  /* 0x00001802ffff098c */ /* 0x0009e2000a800004 */
[----:B------:R-:W-:Y:S05]  /*37e0*/  BRA `(.L_x_65) ;  /* 0x0000000000147947 */ /* 0x000fea0003800000 */
.L_x_64:
[----:B------:R-:W-:Y:S02]  /*37f0*/  MOV R2, 0x3810 ;  /* 0x0000381000027802 */ /* 0x000fe40000000f00 */
[----:B---3-5:R-:W-:Y:S05]  /*3800*/  CALL.REL.NOINC `($__internal_0_$__cuda_sm10x_tcgen05_guardrail_trap_col_being_dealloced_not_returned_by_alloc) ;  /* 0x0000005000d47944 */ /* 0x028fea0003c00000 */
[----:B------:R-:W-:Y:S05]  /*3810*/  BRA `(.L_x_65) ;  /* 0x0000000000087947 */ /* 0x000fea0003800000 */
.L_x_63:
[----:B------:R-:W-:Y:S02]  /*3820*/  MOV R2, 0x3840 ;  /* 0x0000384000027802 */ /* 0x000fe40000000f00 */
[----:B---3-5:R-:W-:Y:S05]  /*3830*/  CALL.REL.NOINC `($__internal_2_$__cuda_sm10x_tcgen05_guardrail_trap_unallocated_columns_being_dealloced) ;  /* 0x0000005000e07944 */ /* 0x028fea0003c00000 */
.L_x_65:
[----:B------:R-:W-:Y:S01]  /*3840*/  NOP ;  /* 0x0000000000007918 */ /* 0x000fe20000000000 */
[----:B----4-:R-:W-:Y:S05]  /*3850*/  EXIT ;  /* 0x000000000000794d */ /* 0x010fea0003800000 */
.L_x_47:
[----:B------:R-:W-:-:S09]  /*3860*/  UISETP.NE.OR UP2, UPT, UR8, 0x3, !UP2 ;  /* 0x000000030800788c */ /* 0x000fd2000d745670 */
[----:B------:R-:W-:Y:S05]  /*3870*/  BRA.U UP2, `(.L_x_66) ;  /* 0x0000000d02407547 */ /* 0x000fea000b800000 */
[----:B------:R-:W1:Y:S01]  /*3880*/  LDC R0, c[0x0][0xb30] ;  /* 0x0002cc00ff007b82 */ /* 0x000e620000000800 */
[----:B------:R-:W2:Y:S01]  /*3890*/  LDCU.64 UR8, c[0x0][0x888] ;  /* 0x00011100ff0877ac */ /* 0x000ea20008000a00 */
[----:B------:R-:W-:Y:S02]  /*38a0*/  HFMA2 R29, -RZ, RZ, 0, 0 ;  /* 0x00000000ff1d7431 */ /* 0x000fe400000001ff */
[----:B------:R-:W-:Y:S01]  /*38b0*/  IMAD.MOV.U32 R31, RZ, RZ, 0x1 ;  /* 0x00000001ff1f7424 */ /* 0x000fe200078e00ff */
[----:B------:R-:W-:Y:S01]  /*38c0*/  MOV R23, 0x2000 ;  /* 0x0000200000177802 */ /* 0x000fe20000000f00 */
[----:B------:R-:W4:Y:S01]  /*38d0*/  LDCU.64 UR4, c[0x0][0x890] ;  /* 0x00011200ff0477ac */ /* 0x000f220008000a00 */
[----:B------:R-:W-:Y:S01]  /*38e0*/  IMAD.MOV.U32 R30, RZ, RZ, RZ ;  /* 0x000000ffff1e7224 */ /* 0x000fe200078e00ff */
[----:B------:R-:W3:Y:S01]  /*38f0*/  LDC R19, c[0x0][0x370] ;  /* 0x0000dc00ff137b82 */ /* 0x000ee20000000800 */
[----:B------:R-:W-:Y:S01]  /*3900*/  UMOV UR7, 0x400 ;  /* 0x0000040000077882 */ /* 0x000fe20000000000 */
[----:B------:R-:W-:-:S02]  /*3910*/  UPLOP3.LUT UP1, UPT, UPT, UPT, UPT, 0x40, 0x4 ;  /* 0x000000000004789c */ /* 0x000fc40003f2e870 */
[----:B------:R-:W-:-:S04]  /*3920*/  ULEA UR7, UR37, UR7, 0x18 ;  /* 0x0000000725077291 */ /* 0x000fc8000f8ec0ff */
[----:B------:R-:W3:Y:S01]  /*3930*/  LDC R2, c[0x0][0xb0c] ;  /* 0x0002c300ff027b82 */ /* 0x000ee20000000800 */
[----:B------:R-:W-:Y:S02]  /*3940*/  UIADD3 UR13, UPT, UPT, UR7, 0x38, URZ ;  /* 0x00000038070d7890 */ /* 0x000fe4000fffe0ff */
[----:B--2---:R-:W-:Y:S02]  /*3950*/  UISETP.NE.U32.AND UP2, UPT, UR8, URZ, UPT ;  /* 0x000000ff0800728c */ /* 0x004fe4000bf45070 */
[----:B------:R-:W-:Y:S02]  /*3960*/  UIADD3 UR17, UPT, UPT, UR7, 0x30, URZ ;  /* 0x0000003007117890 */ /* 0x000fe4000fffe0ff */
[----:B----4-:R-:W-:Y:S01]  /*3970*/  UISETP.NE.U32.AND UP3, UPT, UR4, URZ, UPT ;  /* 0x000000ff0400728c */ /* 0x010fe2000bf65070 */
[----:B------:R-:W2:Y:S01]  /*3980*/  LDC R18, c[0x0][0xb20] ;  /* 0x0002c800ff127b82 */ /* 0x000ea20000000800 */
[----:B-1----:R-:W-:Y:S01]  /*3990*/  ISETP.NE.AND P1, PT, R0, 0x1, PT ;  /* 0x000000010000780c */ /* 0x002fe20003f25270 */
[----:B------:R-:W-:-:S02]  /*39a0*/  UISETP.NE.AND.EX UP2, UPT, UR9, URZ, UPT, UP2 ;  /* 0x000000ff0900728c */ /* 0x000fc4000bf45320 */
[----:B------:R-:W-:Y:S02]  /*39b0*/  UPRMT UR13, UR37, 0x654, UR13 ;  /* 0x00000654250d7896 */ /* 0x000fe4000800000d */
[----:B------:R-:W-:Y:S02]  /*39c0*/  UISETP.NE.AND.EX UP3, UPT, UR5, URZ, UPT, UP3 ;  /* 0x000000ff0500728c */ /* 0x000fe4000bf65330 */
[----:B------:R-:W1:Y:S08]  /*39d0*/  LDC.64 R32, c[0x0][0x348] ;  /* 0x0000d200ff207b82 */ /* 0x000e700000000a00 */
[----:B------:R-:W4:Y:S08]  /*39e0*/  LDC.64 R16, c[0x0][0xb10] ;  /* 0x0002c400ff107b82 */ /* 0x000f300000000a00 */
[----:B------:R-:W1:Y:S08]  /*39f0*/  LDC.64 R6, c[0x0][0xb18] ;  /* 0x0002c600ff067b82 */ /* 0x000e700000000a00 */
[----:B------:R-:W1:Y:S08]  /*3a00*/  LDC.64 R4, c[0x0][0xb28] ;  /* 0x0002ca00ff047b82 */ /* 0x000e700000000a00 */
[----:B--23--:R-:W1:Y:S02]  /*3a10*/  LDC R22, c[0x0][0x374] ;  /* 0x0000dd00ff167b82 */ /* 0x00ce640000000800 */
.L_x_75:
[C---:B------:R-:W-:Y:S02]  /*3a20*/  LEA R0, R30.reuse, UR7, 0x3 ;  /* 0x000000071e007c11 */ /* 0x040fe4000f8e18ff */
[----:B------:R-:W-:Y:S02]  /*3a30*/  SHF.L.U32 R3, R29, 0x1f, RZ ;  /* 0x0000001f1d037819 */ /* 0x000fe400000006ff */
[----:B------:R-:W-:Y:S02]  /*3a40*/  LEA R24, R30, UR7, 0x4 ;  /* 0x000000071e187c11 */ /* 0x000fe4000f8e20ff */
[----:B--2---:R-:W2:Y:S02]  /*3a50*/  SYNCS.PHASECHK.TRANS64.TRYWAIT P0, [R0+URZ+0x60], R3 ;  /* 0x00006003000075a7 */ /* 0x004ea400080011ff */
[----:B--2---:R-:W-:Y:S05]  /*3a60*/  @!P0 BRA `(.L_x_67) ;  /* 0x0000004c00788947 */ /* 0x004fea0003800000 */
.L_x_129:
[----:B------:R-:W-:Y:S01]  /*3a70*/  ISETP.GE.AND P0, PT, R72, 0x1, PT ;  /* 0x000000014800780c */ /* 0x000fe20003f06270 */
[----:B------:R-:W3:Y:S01]  /*3a80*/  LDS.128 R24, [R24+0xf0] ;  /* 0x0000f00018187984 */ /* 0x000ee20000000c00 */
[----:B--2---:R-:W-:Y:S01]  /*3a90*/  VIADD R0, R0, 0x70 ;  /* 0x0000007000007836 */ /* 0x004fe20000000000 */
[----:B------:R-:W-:Y:S01]  /*3aa0*/  @!PT LDS RZ, [RZ] ;  /* 0x00000000fffff984 */ /* 0x000fe20000000800 */
[----:B------:R-:W-:Y:S01]  /*3ab0*/  @!PT LDS RZ, [RZ] ;  /* 0x00000000fffff984 */ /* 0x000fe20000000800 */
[----:B------:R-:W-:Y:S01]  /*3ac0*/  @!PT LDS RZ, [RZ] ;  /* 0x00000000fffff984 */ /* 0x000fe20000000800 */
[----:B------:R-:W-:Y:S01]  /*3ad0*/  @!PT LDS RZ, [RZ] ;  /* 0x00000000fffff984 */ /* 0x000fe20000000800 */
[----:B------:R2:W-:Y:S06]  /*3ae0*/  MEMBAR.ALL.CTA ;  /* 0x0000000000007992 */ /* 0x0005ec0000008000 */
[----:B--2---:R-:W2:Y:S01]  /*3af0*/  FENCE.VIEW.ASYNC.S ;  /* 0x00000000000073c6 */ /* 0x004ea20000000000 */
[----:B------:R-:W-:Y:S04]  /*3b00*/  PRMT R0, RZ, 0x654, R0 ;  /* 0x00000654ff007816 */ /* 0x000fe80000000000 */
[----:B--2---:R2:W-:Y:S01]  /*3b10*/  SYNCS.ARRIVE.TRANS64.RED.A1T0 RZ, [R0+URZ], RZ ;  /* 0x000000ff00ff79a7 */ /* 0x0045e200081004ff */
[----:B---3--:R-:W-:Y:S11]  /*3b20*/  LOP3.LUT P3, RZ, R26, 0x1, RZ, 0xc0, !PT ;  /* 0x000000011aff7812 */ /* 0x008ff6000786c0ff */
[----:B------:R-:W-:Y:S02]  /*3b30*/  @!UPT UIADD3 URZ, UPT, UPT, URZ, URZ, URZ ;  /* 0x000000fffffff290 */ /* 0x000fe4000fffe0ff */
[----:B------:R-:W-:Y:S02]  /*3b40*/  @P3 MOV R13, R24 ;  /* 0x00000018000d3202 */ /* 0x000fe40000000f00 */
[----:B------:R-:W-:Y:S01]  /*3b50*/  @P3 LOP3.LUT R8, R25, 0xffff, RZ, 0xc0, !PT ;  /* 0x0000ffff19083812 */ /* 0x000fe200078ec0ff */
[----:B--2---:R-:W-:Y:S06]  /*3b60*/  @!P0 BRA `(.L_x_68) ;  /* 0x0000000000a48947 */ /* 0x004fec0003800000 */
[----:B-1----:R-:W-:Y:S01]  /*3b70*/  IMAD.HI.U32 R35, R22, R7, RZ ;  /* 0x0000000716237227 */ /* 0x002fe200078e00ff */
[----:B------:R-:W-:Y:S02]  /*3b80*/  ISETP.NE.AND P0, PT, R6, 0x1, PT ;  /* 0x000000010600780c */ /* 0x000fe40003f05270 */
[----:B------:R-:W-:Y:S01]  /*3b90*/  ISETP.NE.AND P2, PT, R72, 0x1, PT ;  /* 0x000000014800780c */ /* 0x000fe20003f45270 */
[----:B----4-:R-:W-:Y:S01]  /*3ba0*/  IMAD.HI.U32 R34, R19, R16, RZ ;  /* 0x0000001013227227 */ /* 0x010fe200078e00ff */
[----:B------:R-:W-:Y:S02]  /*3bb0*/  SHF.R.U32.HI R35, RZ, R18, R35 ;  /* 0x00000012ff237219 */ /* 0x000fe40000011623 */
[----:B------:R-:W-:Y:S01]  /*3bc0*/  ISETP.NE.AND P4, PT, R2, 0x1, PT ;  /* 0x000000010200780c */ /* 0x000fe20003f85270 */
[----:B------:R-:W-:Y:S01]  /*3bd0*/  IMAD.HI.U32 R36, R13, R16, RZ ;  /* 0x000000100d247227 */ /* 0x000fe200078e00ff */
[----:B------:R-:W-:Y:S02]  /*3be0*/  SHF.R.U32.HI R34, RZ, R17, R34 ;  /* 0x00000011ff227219 */ /* 0x000fe40000011622 */
[----:B------:R-:W-:Y:S01]  /*3bf0*/  SEL R3, R22, R35, !P0 ;  /* 0x0000002316037207 */ /* 0x000fe20004000000 */
[C---:B------:R-:W-:Y:S01]  /*3c00*/  IMAD.HI.U32 R35, R8.reuse, R7, RZ ;  /* 0x0000000708237227 */ /* 0x040fe200078e00ff */
[----:B------:R-:W-:Y:S02]  /*3c10*/  SEL R11, R19, R34, !P4 ;  /* 0x00000022130b7207 */ /* 0x000fe40006000000 */
[----:B------:R-:W-:Y:S01]  /*3c20*/  SHF.R.U32.HI R36, RZ, R17, R36 ;  /* 0x00000011ff247219 */ /* 0x000fe20000011624 */
[----:B------:R-:W-:Y:S01]  /*3c30*/  IMAD.HI.U32 R38, R3, R4, RZ ;  /* 0x0000000403267227 */ /* 0x000fe200078e00ff */
[----:B------:R-:W-:Y:S03]  /*3c40*/  SHF.R.U32.HI R35, RZ, R18, R35 ;  /* 0x00000012ff237219 */ /* 0x000fe60000011623 */
[----:B------:R-:W-:Y:S01]  /*3c50*/  IMAD.HI.U32 R34, R11, R4, RZ ;  /* 0x000000040b227227 */ /* 0x000fe200078e00ff */
[----:B------:R-:W-:Y:S02]  /*3c60*/  @P2 SHF.R.U32.HI R3, RZ, R5, R38 ;  /* 0x00000005ff032219 */ /* 0x000fe40000011626 */
[----:B------:R-:W-:Y:S02]  /*3c70*/  SEL R9, R8, R35, !P0 ;  /* 0x0000002308097207 */ /* 0x000fe40004000000 */
[----:B------:R-:W-:Y:S01]  /*3c80*/  @P2 SHF.R.U32.HI R11, RZ, R5, R34 ;  /* 0x00000005ff0b2219 */ /* 0x000fe20000011622 */
[C---:B------:R-:W-:Y:S01]  /*3c90*/  IMAD R10, R72.reuse, R3, RZ ;  /* 0x00000003480a7224 */ /* 0x040fe200078e02ff */
[----:B------:R-:W-:Y:S01]  /*3ca0*/  SEL R3, R13, R36, !P4 ;  /* 0x000000240d037207 */ /* 0x000fe20006000000 */
[C---:B------:R-:W-:Y:S03]  /*3cb0*/  IMAD.HI.U32 R14, R9.reuse, R4, RZ ;  /* 0x00000004090e7227 */ /* 0x040fe600078e00ff */
[----:B------:R-:W-:Y:S01]  /*3cc0*/  ISETP.GE.AND P0, PT, R9, R10, PT ;  /* 0x0000000a0900720c */ /* 0x000fe20003f06270 */
[C---:B------:R-:W-:Y:S01]  /*3cd0*/  IMAD R12, R72.reuse, R11, RZ ;  /* 0x0000000b480c7224 */ /* 0x040fe200078e02ff */
[-C--:B------:R-:W-:Y:S04]  /*3ce0*/  SHF.R.U32.HI R14, RZ, R5.reuse, R14 ;  /* 0x00000005ff0e7219 */ /* 0x080fe8000001160e */
[----:B------:R-:W-:Y:S02]  /*3cf0*/  ISETP.GE.OR P0, PT, R3, R12, P0 ;  /* 0x0000000c0300720c */ /* 0x000fe40000706670 */
[----:B------:R-:W-:Y:S05]  /*3d00*/  SEL R15, R9, R14, !P2 ;  /* 0x0000000e090f7207 */ /* 0x000fea0005000000 */
[----:B------:R-:W-:Y:S04]  /*3d10*/  IMAD.MOV R14, RZ, RZ, -R15 ;  /* 0x000000ffff0e7224 */ /* 0x000fe800078e0a0f */
[----:B------:R-:W-:Y:S02]  /*3d20*/  IMAD R14, R72, R14, R9 ;  /* 0x0000000e480e7224 */ /* 0x000fe400078e0209 */
[C---:B------:R-:W-:Y:S05]  /*3d30*/  @!P0 IMAD.HI.U32 R10, R3.reuse, R4, RZ ;  /* 0x00000004030a8227 */ /* 0x040fea00078e00ff */
[----:B------:R-:W-:Y:S04]  /*3d40*/  @!P0 SHF.R.U32.HI R10, RZ, R5, R10 ;  /* 0x00000005ff0a8219 */ /* 0x000fe8000001160a */
[----:B------:R-:W-:Y:S01]  /*3d50*/  @!P0 SEL R0, R3, R10, !P2 ;  /* 0x0000000a03008207 */ /* 0x000fe20005000000 */
[----:B------:R-:W-:Y:S03]  /*3d60*/  IMAD.MOV R10, RZ, RZ, -R3 ;  /* 0x000000ffff0a7224 */ /* 0x000fe600078e0a03 */
[----:B------:R-:W-:Y:S01]  /*3d70*/  @!P0 IADD3 R15, PT, PT, R15, -R0, RZ ;  /* 0x800000000f0f8210 */ /* 0x000fe20007ffe0ff */
[----:B------:R-:W-:Y:S01]  /*3d80*/  @!P0 IMAD R0, R11, R14, R0 ;  /* 0x0000000e0b008224 */ /* 0x000fe200078e0200 */
[----:B------:R-:W-:Y:S01]  /*3d90*/  IADD3 R11, PT, PT, -R9, RZ, RZ ;  /* 0x000000ff090b7210 */ /* 0x000fe20007ffe1ff */
[----:B------:R-:W-:Y:S02]  /*3da0*/  IMAD R13, R2, R10, R13 ;  /* 0x0000000a020d7224 */ /* 0x000fe400078e020d */
[----:B------:R-:W-:Y:S02]  /*3db0*/  @!P0 IMAD R9, R15, R72, R3 ;  /* 0x000000480f098224 */ /* 0x000fe400078e0203 */
[----:B------:R-:W-:Y:S02]  /*3dc0*/  @!P0 IMAD.MOV.U32 R3, RZ, RZ, R0 ;  /* 0x000000ffff038224 */ /* 0x000fe400078e0000 */
[----:B------:R-:W-:Y:S02]  /*3dd0*/  IMAD R8, R6, R11, R8 ;  /* 0x0000000b06087224 */ /* 0x000fe400078e0208 */
[----:B------:R-:W-:Y:S02]  /*3de0*/  IMAD R13, R3, R2, R13 ;  /* 0x00000002030d7224 */ /* 0x000fe400078e020d */
[----:B------:R-:W-:Y:S02]  /*3df0*/  IMAD R8, R9, R6, R8 ;  /* 0x0000000609087224 */ /* 0x000fe400078e0208 */
.L_x_68:
[----:B------:R-:W-:Y:S05]  /*3e00*/  BRA.U UP1, `(.L_x_69) ;  /* 0x0000000101107547 */ /* 0x000fea000b800000 */
[----:B------:R-:W-:Y:S04]  /*3e10*/  MOV R0, UR6 ;  /* 0x0000000600007c02 */ /* 0x000fe80008000f00 */
[----:B------:R-:W-:Y:S04]  /*3e20*/  SHF.L.U32 R3, R0, 0x1f, RZ ;  /* 0x0000001f00037819 */ /* 0x000fe800000006ff */
[----:B------:R-:W2:Y:S02]  /*3e30*/  SYNCS.PHASECHK.TRANS64.TRYWAIT P0, [UR7+0x58], R3 ;  /* 0x00005803ff0075a7 */ /* 0x000ea40008001107 */
[----:B--2---:R-:W-:Y:S05]  /*3e40*/  @!P0 BRA `(.L_x_70) ;  /* 0x0000004800948947 */ /* 0x004fea0003800000 */
.L_x_69:
[----:B------:R-:W-:Y:S02]  /*3e50*/  R2UR UR19, R21 ;  /* 0x00000000151372ca */ /* 0x000fe400000e0000 */
[----:B------:R-:W-:Y:S02]  /*3e60*/  R2UR UR18, R20 ;  /* 0x00000000141272ca */ /* 0x000fe400000e0000 */
[----:B------:R-:W-:Y:S02]  /*3e70*/  ISETP.NE.U32.AND P2, PT, RZ, UR4, PT ;  /* 0x00000004ff007c0c */ /* 0x000fe4000bf45070 */
[----:B------:R-:W-:Y:S02]  /*3e80*/  SHF.L.U32 R12, R31, 0x1f, RZ ;  /* 0x0000001f1f0c7819 */ /* 0x000fe400000006ff */
[----:B------:R-:W-:Y:S05]  /*3e90*/  ISETP.NE.AND.EX P2, PT, RZ, UR5, PT, P2 ;  /* 0x00000005ff007c0c */ /* 0x000fea000bf45320 */
[----:B------:R-:W-:Y:S02]  /*3ea0*/  USHF.L.U32 UR19, UR19, 0x7, URZ ;  /* 0x0000000713137899 */ /* 0x000fe400080006ff */
[----:B------:R-:W-:Y:S01]  /*3eb0*/  USHF.L.U32 UR18, UR18, 0x7, URZ ;  /* 0x0000000712127899 */ /* 0x000fe200080006ff */
[----:B------:R-:W-:Y:S11]  /*3ec0*/  BRA.U !UP3, `(.L_x_71) ;  /* 0x000000010b347547 */ /* 0x000ff6000b800000 */
[----:B------:R-:W-:Y:S01]  /*3ed0*/  UPLOP3.LUT UP0, UPT, UPT, UPT, UP2, 0x80, 0x8 ;  /* 0x000000000008789c */ /* 0x000fe20003f0f020 */
[----:B--2---:R-:W-:Y:S02]  /*3ee0*/  HFMA2 R0, -RZ, RZ, 0, 5.9604644775390625e-08 ;  /* 0x00000001ff007431 */ /* 0x004fe400000001ff */
[----:B------:R-:W-:Y:S03]  /*3ef0*/  IMAD.MOV.U32 R151, RZ, RZ, 0x1 ;  /* 0x00000001ff977424 */ /* 0x000fe600078e00ff */
[----:B------:R-:W-:Y:S05]  /*3f00*/  PLOP3.LUT P0, PT, PT, PT, UP0, 0x80, 0x8 ;  /* 0x000000000008781c */ /* 0x000fea0003f0f008 */
[----:B------:R-:W2:Y:S01]  /*3f10*/  @UP0 LDCU.64 UR10, c[0x0][0x888] ;  /* 0x00011100ff0a07ac */ /* 0x000ea20008000a00 */
[----:B------:R-:W-:Y:S07]  /*3f20*/  @UP0 UIMAD UR8, UR36, UR4, URZ ;  /* 0x00000004240802a4 */ /* 0x000fee000f8e02ff */
[----:B------:R-:W-:Y:S01]  /*3f30*/  @!P0 PRMT R151, R0, 0x7610, R151 ;  /* 0x0000761000978816 */ /* 0x000fe20000000097 */
[----:B--2---:R-:W-:Y:S03]  /*3f40*/  @UP0 UIMAD.WIDE UR10, UR8, 0x4, UR10 ;  /* 0x00000004080a08a5 */ /* 0x004fe6000f8e020a */
[----:B------:R-:W2:Y:S03]  /*3f50*/  @!UP0 LDCU UR8, c[0x0][0x880] ;  /* 0x00011000ff0887ac */ /* 0x000ea60008000800 */
[----:B------:R-:W-:Y:S01]  /*3f60*/  IMAD.U32 R10, RZ, RZ, UR10 ;  /* 0x0000000aff0a7e24 */ /* 0x000fe2000f8e00ff */
[----:B------:R-:W-:Y:S05]  /*3f70*/  MOV R11, UR11 ;  /* 0x0000000b000b7c02 */ /* 0x000fea0008000f00 */
[----:B-----5:R3:W5:Y:S02]  /*3f80*/  @P0 LDG.E R82, desc[UR46][R10.64] ;  /* 0x0000002e0a520981 */ /* 0x020764000c1e1900 */
[----:B--23--:R-:W-:Y:S07]  /*3f90*/  @!P0 IMAD.U32 R82, RZ, RZ, UR8 ;  /* 0x00000008ff528e24 */ /* 0x00cfee000f8e00ff */
.L_x_71:
[----:B-----5:R-:W-:Y:S01]  /*3fa0*/  @!P2 ISETP.EQ.AND P0, PT, R82, RZ, PT ;  /* 0x000000ff5200a20c */ /* 0x020fe20003f02270 */
[----:B------:R-:W-:Y:S01]  /*3fb0*/  @!UPT UIADD3 URZ, UPT, UPT, URZ, URZ, URZ ;  /* 0x000000fffffff290 */ /* 0x000fe2000fffe0ff */
[----:B------:R-:W-:Y:S11]  /*3fc0*/  @!P2 BRA `(.L_x_72) ;  /* 0x000000000014a947 */ /* 0x000ff60003800000 */
[----:B------:R-:W-:Y:S02]  /*3fd0*/  LOP3.LUT P2, RZ, R151, 0xff, RZ, 0xc0, !PT ;  /* 0x000000ff97ff7812 */ /* 0x000fe4000784c0ff */
[----:B------:R-:W-:Y:S04]  /*3fe0*/  PLOP3.LUT P0, PT, PT, PT, UP0, 0x80, 0x8 ;  /* 0x000000000008781c */ /* 0x000fe80003f0f008 */
[----:B------:R-:W-:Y:S07]  /*3ff0*/  PLOP3.LUT P0, PT, P0, PT, PT, 0x8, 0x80 ;  /* 0x000000000080781c */ /* 0x000fee000070e170 */
[----:B------:R-:W-:Y:S11]  /*4000*/  @P2 ISETP.EQ.AND P0, PT, R82, RZ, PT ;  /* 0x000000ff5200220c */ /* 0x000ff60003f02270 */
[----:B------:R-:W-:Y:S02]  /*4010*/  @!UPT UIADD3 URZ, UPT, UPT, URZ, URZ, URZ ;  /* 0x000000fffffff290 */ /* 0x000fe4000fffe0ff */
.L_x_72:
[----:B------:R-:W3:Y:S01]  /*4020*/  SYNCS.PHASECHK.TRANS64.TRYWAIT P2, [UR7+0x40], R12 ;  /* 0x0000400cff0075a7 */ /* 0x000ee20008041107 */
[----:B------:R-:W-:Y:S04]  /*4030*/  ELECT P4, URZ, PT ;  /* 0x0000000000ff782f */ /* 0x000fe80003880000 */
[----:B------:R-:W-:Y:S11]  /*4040*/  PLOP3.LUT P4, PT, P0, P4, PT, 0xf2, 0x2f ;  /* 0x00000000002f781c */ /* 0x000ff60000789e72 */
[----:B------:R-:W-:Y:S02]  /*4050*/  @!UPT UIADD3 URZ, UPT, UPT, URZ, URZ, URZ ;  /* 0x000000fffffff290 */ /* 0x000fe4000fffe0ff */
[----:B-1----:R-:W-:Y:S05]  /*4060*/  @!P4 IADD3 R21, P0, PT, R32, 0x580, RZ ;  /* 0x000005802015c810 */ /* 0x002fea0007f1e0ff */
[----:B------:R-:W-:Y:S01]  /*4070*/  @!P4 IMAD.X R20, RZ, RZ, R33, P0 ;  /* 0x000000ffff14c224 */ /* 0x000fe200000e0621 */
[----:B---3--:R-:W-:Y:S07]  /*4080*/  @!P2 BRA `(.L_x_73) ;  /* 0x00000048001ca947 */ /* 0x008fee0003800000 */
.L_x_132:
[----:B------:R-:W3:Y:S01]  /*4090*/  LDC.64 R14, c[0x0][0xb10] ;  /* 0x0002c400ff0e7b82 */ /* 0x000ee20000000a00 */
[----:B------:R-:W-:Y:S01]  /*40a0*/  @!P4 R2UR UR8, R20 ;  /* 0x000000001408c2ca */ /* 0x000fe200000e0000 */
[----:B------:R-:W-:Y:S01]  /*40b0*/  VOTEU.ALL UP1, P4 ;  /* 0x0000000000ff7886 */ /* 0x000fe20002020000 */
[----:B------:R-:W-:Y:S01]  /*40c0*/  @!P4 R2UR UR9, R21 ;  /* 0x000000001509c2ca */ /* 0x000fe200000e0000 */
[----:B------:R-:W-:Y:S01]  /*40d0*/  UMOV UR10, 0x0 ;  /* 0x00000000000a7882 */ /* 0x000fe20000000000 */
[----:B------:R-:W-:Y:S03]  /*40e0*/  UMOV UR11, 0x10000000 ;  /* 0x10000000000b7882 */ /* 0x000fe60000000000 */
[----:B------:R-:W5:Y:S01]  /*40f0*/  LDC.64 R10, c[0x0][0xb18] ;  /* 0x0002c600ff0a7b82 */ /* 0x000f620000000a00 */
[----:B------:R-:W-:Y:S01]  /*4100*/  @!UP1 UIADD3 UR16, UPT, UPT, UR7, 0x200, URZ ;  /* 0x0000020007109890 */ /* 0x000fe2000fffe0ff */
[----:B------:R-:W-:Y:S01]  /*4110*/  @P3 SHF.R.U32.HI R28, RZ, 0x10, R25 ;  /* 0x00000010ff1c3819 */ /* 0x000fe20000011619 */
[----:B------:R-:W-:Y:S01]  /*4120*/  VOTEU.ALL UP1, P4 ;  /* 0x0000000000ff7886 */ /* 0x000fe20002020000 */
[----:B------:R-:W-:Y:S01]  /*4130*/  UMOV UR20, UR36 ;  /* 0x0000002400147c82 */ /* 0x000fe20008000000 */
[----:B------:R-:W-:Y:S03]  /*4140*/  VIADD R30, R30, 0x1 ;  /* 0x000000011e1e7836 */ /* 0x000fe60000000000 */
[----:B--2---:R-:W2:Y:S01]  /*4150*/  @!P1 LDC R0, c[0x0][0xb20] ;  /* 0x0002c800ff009b82 */ /* 0x004ea20000000800 */
[----:B------:R-:W-:Y:S01]  /*4160*/  IMAD.U32 R21, RZ, RZ, UR8 ;  /* 0x00000008ff157e24 */ /* 0x000fe2000f8e00ff */
[----:B------:R-:W-:Y:S06]  /*4170*/  UPRMT UR8, UR37, 0x654, UR17 ;  /* 0x0000065425087896 */ /* 0x000fec0008000011 */
[----:B-1----:R-:W1:Y:S01]  /*4180*/  @!P1 LDC R3, c[0x0][0xb0c] ;  /* 0x0002c300ff039b82 */ /* 0x002e620000000800 */
[----:B------:R-:W-:Y:S01]  /*4190*/  IMAD.U32 R20, RZ, RZ, UR9 ;  /* 0x00000009ff147e24 */ /* 0x000fe2000f8e00ff */
[----:B------:R-:W-:Y:S04]  /*41a0*/  @!P4 R2UR UR15, R21 ;  /* 0x00000000150fc2ca */ /* 0x000fe800000e0000 */
[----:B------:R-:W-:Y:S01]  /*41b0*/  @!P4 R2UR UR14, R20 ;  /* 0x00000000140ec2ca */ /* 0x000fe200000e0000 */
[----:B------:R-:W-:Y:S11]  /*41c0*/  @!P4 IMAD.MOV.U32 R20, RZ, RZ, 0x2000 ;  /* 0x00002000ff14c424 */ /* 0x000ff600078e00ff */
[----:B------:R-:W-:Y:S01]  /*41d0*/  @!UPT UIADD3 URZ, UPT, UPT, URZ, URZ, URZ ;  /* 0x000000fffffff290 */ /* 0x000fe2000fffe0ff */
[----:B------:R1:W-:Y:S01]  /*41e0*/  @!UP1 UTMALDG.3D [UR16], [UR14], desc[UR10] ;  /* 0x00000a100e0095b4 */ /* 0x0003e20008011000 */
[----:B------:R1:W-:Y:S02]  /*41f0*/  @!P4 SYNCS.ARRIVE.TRANS64.RED.A0TR RZ, [UR7+0x30], R20 ;  /* 0x00003014ffffc9a7 */ /* 0x0003e40008300407 */
[----:B-1----:R-:W-:Y:S01]  /*4200*/  @!P1 ISETP.NE.AND P2, PT, R3, 0x1, PT ;  /* 0x000000010300980c */ /* 0x002fe20003f45270 */
[C---:B---3--:R-:W-:Y:S01]  /*4210*/  @!P1 IMAD.HI.U32 R14, R13.reuse, R14, RZ ;  /* 0x0000000e0d0e9227 */ /* 0x048fe200078e00ff */
[----:B-----5:R-:W-:Y:S03]  /*4220*/  @!P1 ISETP.NE.AND P0, PT, R10, 0x1, PT ;  /* 0x000000010a00980c */ /* 0x020fe60003f05270 */
[C---:B------:R-:W-:Y:S01]  /*4230*/  @!P1 IMAD.HI.U32 R11, R8.reuse, R11, RZ ;  /* 0x0000000b080b9227 */ /* 0x040fe200078e00ff */
[----:B------:R-:W-:Y:S04]  /*4240*/  @!P1 SHF.R.U32.HI R14, RZ, R15, R14 ;  /* 0x0000000fff0e9219 */ /* 0x000fe8000001160e */
[----:B--2---:R-:W-:Y:S01]  /*4250*/  @!P1 SHF.R.U32.HI R9, RZ, R0, R11 ;  /* 0x00000000ff099219 */ /* 0x004fe2000001160b */
[----:B------:R-:W-:Y:S01]  /*4260*/  SYNCS.ARRIVE.TRANS64.RED.A1T0 RZ, [UR8], RZ ;  /* 0x000000ffffff79a7 */ /* 0x000fe20008100408 */
[----:B------:R-:W-:Y:S02]  /*4270*/  @!P1 SEL R14, R13, R14, !P2 ;  /* 0x0000000e0d0e9207 */ /* 0x000fe40005000000 */
[----:B------:R-:W-:Y:S01]  /*4280*/  @!P1 SEL R9, R8, R9, !P0 ;  /* 0x0000000908099207 */ /* 0x000fe20004000000 */
[----:B------:R-:W1:Y:S04]  /*4290*/  SYNCS.PHASECHK.TRANS64.TRYWAIT P5, [UR7+0x48], R12 ;  /* 0x0000480cff0075a7 */ /* 0x000e6800080a1107 */
[----:B------:R-:W-:Y:S02]  /*42a0*/  @!P1 IMAD.IADD R0, R9, 0x1, -R14 ;  /* 0x0000000109009824 */ /* 0x000fe400078e0a0e */
[----:B------:R-:W-:Y:S02]  /*42b0*/  @!P1 IMAD.IADD R9, R14, 0x1, -R9 ;  /* 0x000000010e099824 */ /* 0x000fe400078e0a09 */
[----:B------:R-:W-:Y:S02]  /*42c0*/  @!P1 IMAD R13, R0, R3, R13 ;  /* 0x00000003000d9224 */ /* 0x000fe400078e020d */
[----:B------:R-:W-:Y:S01]  /*42d0*/  @!P1 IMAD R8, R9, R10, R8 ;  /* 0x0000000a09089224 */ /* 0x000fe200078e0208 */
[----:B-1----:R-:W-:Y:S06]  /*42e0*/  @!P5 BRA `(.L_x_74) ;  /* 0x00000044009cd947 */ /* 0x002fec0003800000 */
.L_x_134:
[----:B-1----:R-:W-:Y:S01]  /*42f0*/  @!P4 IADD3 R3, P0, PT, R32, 0x580, RZ ;  /* 0x000005802003c810 */ /* 0x002fe20007f1e0ff */
[----:B------:R-:W-:Y:S01]  /*4300*/  VOTEU.ALL UP1, P4 ;  /* 0x0000000000ff7886 */ /* 0x000fe20002020000 */
[----:B------:R-:W-:Y:S01]  /*4310*/  UMOV UR20, 0x0 ;  /* 0x0000000000147882 */ /* 0x000fe20000000000 */
[----:B------:R-:W-:Y:S01]  /*4320*/  UMOV UR21, 0x10000000 ;  /* 0x1000000000157882 */ /* 0x000fe20000000000 */
[----:B------:R-:W-:Y:S01]  /*4330*/  @!P4 R2UR UR9, R3 ;  /* 0x000000000309c2ca */ /* 0x000fe200000e0000 */
[----:B------:R-:W-:Y:S01]  /*4340*/  @!P4 IMAD.X R0, RZ, RZ, R33, P0 ;  /* 0x000000ffff00c224 */ /* 0x000fe200000e0621 */
[----:B------:R-:W-:Y:S01]  /*4350*/  @!UP1 UIADD3 UR10, UPT, UPT, UR18, 0x40, URZ ;  /* 0x00000040120a9890 */ /* 0x000fe2000fffe0ff */
[----:B------:R-:W-:Y:S01]  /*4360*/  ISETP.NE.AND P0, PT, R30, 0x2, PT ;  /* 0x000000021e00780c */ /* 0x000fe20003f05270 */
[----:B------:R-:W-:Y:S01]  /*4370*/  UMOV UR11, UR19 ;  /* 0x00000013000b7c82 */ /* 0x000fe20008000000 */
[----:B------:R-:W-:Y:S01]  /*4380*/  UMOV UR12, UR36 ;  /* 0x00000024000c7c82 */ /* 0x000fe20008000000 */
[----:B------:R-:W-:Y:S01]  /*4390*/  @!P4 R2UR UR8, R0 ;  /* 0x000000000008c2ca */ /* 0x000fe200000e0000 */
[----:B------:R-:W-:Y:S01]  /*43a0*/  IMAD.IADD R20, R8, 0x1, R150 ;  /* 0x0000000108147824 */ /* 0x000fe200078e0296 */
[----:B------:R-:W-:Y:S01]  /*43b0*/  @P3 R2UR UR36, R28 ;  /* 0x000000001c2432ca */ /* 0x000fe200000e0000 */
[----:B------:R-:W-:Y:S01]  /*43c0*/  IMAD.IADD R21, R13, 0x1, R152 ;  /* 0x000000010d157824 */ /* 0x000fe200078e0298 */
[----:B------:R-:W-:Y:S02]  /*43d0*/  SEL R0, RZ, 0x1, P0 ;  /* 0x00000001ff007807 */ /* 0x000fe40000000000 */
[----:B------:R-:W-:Y:S01]  /*43e0*/  LOP3.LUT R31, R31, 0x1, RZ, 0x3c, !PT ;  /* 0x000000011f1f7812 */ /* 0x000fe200078e3cff */
[----:B------:R-:W-:Y:S01]  /*43f0*/  IMAD.U32 R10, RZ, RZ, UR9 ;  /* 0x00000009ff0a7e24 */ /* 0x000fe2000f8e00ff */
[----:B------:R-:W-:Y:S01]  /*4400*/  @!UP1 UIADD3 UR9, UPT, UPT, UR7, 0x38, URZ ;  /* 0x0000003807099890 */ /* 0x000fe2000fffe0ff */
[----:B------:R-:W-:Y:S02]  /*4410*/  LOP3.LUT R29, R29, R0, RZ, 0x3c, !PT ;  /* 0x000000001d1d7212 */ /* 0x000fe400078e3cff */
[----:B------:R-:W-:Y:S02]  /*4420*/  SEL R30, R30, RZ, P0 ;  /* 0x000000ff1e1e7207 */ /* 0x000fe40000000000 */
[----:B------:R-:W-:Y:S01]  /*4430*/  IMAD.U32 R11, RZ, RZ, UR8 ;  /* 0x00000008ff0b7e24 */ /* 0x000fe2000f8e00ff */
[----:B------:R-:W-:Y:S01]  /*4440*/  @!P4 R2UR UR14, R10 ;  /* 0x000000000a0ec2ca */ /* 0x000fe200000e0000 */
[----:B------:R-:W-:Y:S01]  /*4450*/  @!UP1 UIADD3 UR8, UPT, UPT, UR7, 0x2200, URZ ;  /* 0x0000220007089890 */ /* 0x000fe2000fffe0ff */
[----:B------:R-:W-:Y:S02]  /*4460*/  VOTEU.ALL UP1, P4 ;  /* 0x0000000000ff7886 */ /* 0x000fe40002020000 */
[----:B------:R-:W-:Y:S11]  /*4470*/  @!P4 R2UR UR15, R11 ;  /* 0x000000000b0fc2ca */ /* 0x000ff600000e0000 */
[----:B------:R-:W-:Y:S02]  /*4480*/  @!UPT UIADD3 URZ, UPT, UPT, URZ, URZ, URZ ;  /* 0x000000fffffff290 */ /* 0x000fe4000fffe0ff */
[----:B------:R2:W-:Y:S01]  /*4490*/  @!UP1 UTMALDG.3D [UR8], [UR14], desc[UR20] ;  /* 0x000014080e0095b4 */ /* 0x0005e20008011000 */
[----:B------:R2:W-:Y:S01]  /*44a0*/  @!P4 SYNCS.ARRIVE.TRANS64.RED.A0TR RZ, [UR7+0x38], R23 ;  /* 0x00003817ffffc9a7 */ /* 0x0005e20008300407 */
[----:B------:R-:W-:Y:S01]  /*44b0*/  UPLOP3.LUT UP1, UPT, UPT, UPT, UPT, 0x80, 0x8 ;  /* 0x000000000008789c */ /* 0x000fe20003f2f070 */
[----:B------:R-:W-:Y:S01]  /*44c0*/  SYNCS.ARRIVE.TRANS64.RED.A1T0 RZ, [UR13], RZ ;  /* 0x000000ffffff79a7 */ /* 0x000fe2000810040d */
[----:B------:R-:W-:Y:S09]  /*44d0*/  @P3 BRA `(.L_x_75) ;  /* 0xfffffff400503947 */ /* 0x000ff2000383ffff */
[----:B------:R-:W-:-:S04]  /*44e0*/  SHF.L.U32 R3, R31, 0x1f, RZ ;  /* 0x0000001f1f037819 */ /* 0x000fc800000006ff */
[----:B------:R-:W1:Y:S02]  /*44f0*/  SYNCS.PHASECHK.TRANS64.TRYWAIT P0, [UR7+0x40], R3 ;  /* 0x00004003ff0075a7 */ /* 0x000e640008001107 */
[----:B-1----:R-:W-:Y:S05]  /*4500*/  @!P0 BRA `(.L_x_76) ;  /* 0x00000044002c8947 */ /* 0x002fea0003800000 */
.L_x_136:
[----:B-1----:R-:W-:-:S07]  /*4510*/  MOV R0, UR7 ;  /* 0x0000000700007c02 */ /* 0x002fce0008000f00 */
.L_x_77:
[----:B-1----:R-:W-:-:S04]  /*4520*/  SHF.L.U32 R3, R31, 0x1f, RZ ;  /* 0x0000001f1f037819 */ /* 0x002fc800000006ff */
[----:B------:R1:W3:Y:S03]  /*4530*/  SYNCS.PHASECHK.TRANS64.TRYWAIT P0, [R0+URZ+0x48], R3 ;  /* 0x00004803000075a7 */ /* 0x0002e600080011ff */
[----:B---3--:R-:W-:Y:S05]  /*4540*/  @!P0 NANOSLEEP.SYNCS 0x989680 ;  /* 0x009896800000895d */ /* 0x008fea0003900000 */
[----:B------:R-:W3:Y:S02]  /*4550*/  @!P0 SYNCS.PHASECHK.TRANS64 P0, [R0+URZ+0x48], R3 ;  /* 0x00004803000085a7 */ /* 0x000ee400080010ff */
[----:B--23--:R-:W-:Y:S05]  /*4560*/  @P0 EXIT ;  /* 0x000000000000094d */ /* 0x00cfea0003800000 */
[----:B------:R-:W-:Y:S05]  /*4570*/  BRA `(.L_x_77) ;  /* 0xfffffffc00e87947 */ /* 0x000fea000383ffff */
.L_x_66:
[----:B------:R-:W-:-:S06]  /*4580*/  UISETP.GE.AND UP1, UPT, UR8, 0x4, UPT ;  /* 0x000000040800788c */ /* 0x000fcc000bf26270 */
[----:B------:R-:W-:-:S13]  /*4590*/  PLOP3.LUT P0, PT, PT, PT, UP1, 0x80, 0x8 ;  /* 0x000000000008781c */ /* 0x000fda0003f0f018 */
[----:B------:R-:W-:Y:S05]  /*45a0*/  @!P0 EXIT ;  /* 0x000000000000894d */ /* 0x000fea0003800000 */
[----:B------:R-:W-:Y:S01]  /*45b0*/  BAR.SYNC.DEFER_BLOCKING 0x6, 0xa0 ;  /* 0x0182800000007b1d */ /* 0x000fe20000010000 */
[C---:B------:R-:W-:Y:S01]  /*45c0*/  IMAD.U32 R79, R167.reuse, 0x10000, RZ ;  /* 0x00010000a74f7824 */ /* 0x040fe200078e00ff */
[C---:B------:R-:W-:Y:S01]  /*45d0*/  R2P PR, R167.reuse, 0x6 ;  /* 0x00000006a7007804 */ /* 0x040fe20000000000 */
[----:B------:R-:W-:Y:S01]  /*45e0*/  IMAD.SHL.U32 R2, R167, 0x40, RZ ;  /* 0x00000040a7027824 */ /* 0x000fe200078e00ff */
[----:B------:R-:W-:Y:S01]  /*45f0*/  CS2R R160, SRZ ;  /* 0x0000000000a07805 */ /* 0x000fe2000001ff00 */
[----:B------:R-:W-:Y:S01]  /*4600*/  IMAD.MOV.U32 R164, RZ, RZ, 0x20 ;  /* 0x00000020ffa47424 */ /* 0x000fe200078e00ff */
[----:B------:R-:W-:Y:S02]  /*4610*/  UMOV UR49, 0x400 ;  /* 0x0000040000317882 */ /* 0x000fe40000000000 */
[----:B------:R-:W1:Y:S01]  /*4620*/  LDC R157, c[0x0][0x370] ;  /* 0x0000dc00ff9d7b82 */ /* 0x000e620000000800 */
[----:B------:R-:W-:Y:S01]  /*4630*/  ULEA UR49, UR37, UR49, 0x18 ;  /* 0x0000003125317291 */ /* 0x000fe2000f8ec0ff */
[----:B------:R-:W-:Y:S01]  /*4640*/  LOP3.LUT R79, R79, 0x600000, RZ, 0xc0, !PT ;  /* 0x006000004f4f7812 */ /* 0x000fe200078ec0ff */
[----:B------:R-:W-:Y:S01]  /*4650*/  IMAD.SHL.U32 R153, R167, 0x8, RZ ;  /* 0x00000008a7997824 */ /* 0x000fe200078e00ff */
[----:B------:R-:W-:Y:S01]  /*4660*/  LOP3.LUT R4, R2, 0x180, RZ, 0xc0, !PT ;  /* 0x0000018002047812 */ /* 0x000fe200078ec0ff */
[----:B------:R-:W-:Y:S01]  /*4670*/  IMAD.MOV.U32 R165, RZ, RZ, 0x10 ;  /* 0x00000010ffa57424 */ /* 0x000fe200078e00ff */
[----:B------:R-:W-:Y:S01]  /*4680*/  SEL R164, R164, 0xffffffe0, !P2 ;  /* 0xffffffe0a4a47807 */ /* 0x000fe20005000000 */
[----:B------:R-:W-:Y:S01]  /*4690*/  UIADD3 UR4, UPT, UPT, UR49, 0x4200, URZ ;  /* 0x0000420031047890 */ /* 0x000fe2000fffe0ff */
[----:B------:R-:W2:Y:S01]  /*46a0*/  LDC R74, c[0x0][0xb0c] ;  /* 0x0002c300ff4a7b82 */ /* 0x000ea20000000800 */
[----:B------:R-:W-:Y:S01]  /*46b0*/  LOP3.LUT R153, R4, 0x30, R153, 0xf8, !PT ;  /* 0x0000003004997812 */ /* 0x000fe200078ef899 */
[----:B------:R-:W-:Y:S01]  /*46c0*/  IMAD.MOV.U32 R76, RZ, RZ, RZ ;  /* 0x000000ffff4c7224 */ /* 0x000fe200078e00ff */
[----:B------:R-:W-:Y:S01]  /*46d0*/  SEL R165, R165, 0xfffffff0, !P1 ;  /* 0xfffffff0a5a57807 */ /* 0x000fe20004800000 */
[----:B------:R-:W-:Y:S01]  /*46e0*/  IMAD.MOV.U32 R162, RZ, RZ, RZ ;  /* 0x000000ffffa27224 */ /* 0x000fe200078e00ff */
[----:B------:R-:W-:Y:S01]  /*46f0*/  LOP3.LUT R153, R153, 0x1e40, R2, 0xf8, !PT ;  /* 0x00001e4099997812 */ /* 0x000fe200078ef802 */
[----:B------:R-:W-:Y:S01]  /*4700*/  IMAD.MOV.U32 R169, RZ, RZ, RZ ;  /* 0x000000ffffa97224 */ /* 0x000fe200078e00ff */
[----:B------:R-:W-:Y:S01]  /*4710*/  LOP3.LUT R167, R167, 0x60, RZ, 0xc0, !PT ;  /* 0x00000060a7a77812 */ /* 0x000fe200078ec0ff */
[----:B------:R-:W4:Y:S01]  /*4720*/  LDC R155, c[0x0][0xb20] ;  /* 0x0002c800ff9b7b82 */ /* 0x000f220000000800 */
[----:B------:R-:W3:Y:S01]  /*4730*/  LDS R0, [UR49+0x110] ;  /* 0x00011031ff007984 */ /* 0x000ee20008000800 */
[----:B------:R-:W-:Y:S01]  /*4740*/  IMAD.MOV.U32 R159, RZ, RZ, RZ ;  /* 0x000000ffff9f7224 */ /* 0x000fe200078e00ff */
[----:B------:R-:W1:Y:S01]  /*4750*/  LDCU.64 UR52, c[0x0][0x348] ;  /* 0x00006900ff3477ac */ /* 0x000e620008000a00 */
[----:B------:R-:W-:Y:S01]  /*4760*/  IMAD.U32 R166, RZ, RZ, UR4 ;  /* 0x00000004ffa67e24 */ /* 0x000fe2000f8e00ff */
[----:B------:R-:W1:Y:S03]  /*4770*/  LDCU.64 UR38, c[0x0][0x888] ;  /* 0x00011100ff2677ac */ /* 0x000e660008000a00 */
[----:B------:R-:W1:Y:S01]  /*4780*/  LDC R73, c[0x0][0xb30] ;  /* 0x0002cc00ff497b82 */ /* 0x000e620000000800 */
[----:B------:R-:W1:Y:S01]  /*4790*/  LDCU.64 UR44, c[0x0][0x890] ;  /* 0x00011200ff2c77ac */ /* 0x000e620008000a00 */
[----:B------:R-:W-:-:S06]  /*47a0*/  UIADD3 UR48, UPT, UPT, UR49, 0x200, URZ ;  /* 0x0000020031307890 */ /* 0x000fcc000fffe0ff */
[----:B------:R-:W1:Y:S08]  /*47b0*/  LDC.64 R148, c[0x0][0xb10] ;  /* 0x0002c400ff947b82 */ /* 0x000e700000000a00 */
[----:B------:R-:W1:Y:S08]  /*47c0*/  LDC.64 R70, c[0x0][0xb18] ;  /* 0x0002c600ff467b82 */ /* 0x000e700000000a00 */
[----:B------:R-:W1:Y:S08]  /*47d0*/  LDC.64 R68, c[0x0][0xb28] ;  /* 0x0002ca00ff447b82 */ /* 0x000e700000000a00 */
[----:B------:R-:W1:Y:S01]  /*47e0*/  LDC.64 R146, c[0x0][0x8b0] ;  /* 0x00022c00ff927b82 */ /* 0x000e620000000a00 */
[----:B---3--:R-:W-:Y:S01]  /*47f0*/  IMAD.IADD R79, R0, 0x1, R79 ;  /* 0x00000001004f7824 */ /* 0x008fe200078e024f */
[----:B------:R-:W-:-:S04]  /*4800*/  SHF.R.S32.HI R0, RZ, 0x4, R164 ;  /* 0x00000004ff007819 */ /* 0x000fc800000114a4 */
[----:B------:R-:W-:Y:S02]  /*4810*/  LEA.HI.SX32 R163, R165, R0, 0x1c ;  /* 0x00000000a5a37211 */ /* 0x000fe400078fe2ff */
[----:B------:R-:W3:Y:S08]  /*4820*/  LDC.64 R144, c[0x0][0x8a8] ;  /* 0x00022a00ff907b82 */ /* 0x000ef00000000a00 */
[----:B--2-4-:R-:W1:Y:S02]  /*4830*/  LDC R156, c[0x0][0x374] ;  /* 0x0000dd00ff9c7b82 */ /* 0x014e640000000800 */
.L_x_103:
[----:B------:R-:W-:Y:S02]  /*4840*/  LEA R0, R169, UR49, 0x3 ;  /* 0x00000031a9007c11 */ /* 0x000fe4000f8e18ff */
[----:B------:R-:W-:Y:S02]  /*4850*/  SHF.L.U32 R3, R161, 0x1f, RZ ;  /* 0x0000001fa1037819 */ /* 0x000fe400000006ff */
[----:B-1----:R-:W-:Y:S02]  /*4860*/  LEA R16, R169, UR49, 0x4 ;  /* 0x00000031a9107c11 */ /* 0x002fe4000f8e20ff */
[----:B------:R-:W2:Y:S02]  /*4870*/  SYNCS.PHASECHK.TRANS64.TRYWAIT P0, [R0+URZ+0x60], R3 ;  /* 0x00006003000075a7 */ /* 0x000ea400080011ff */
[----:B--2---:R-:W-:Y:S05]  /*4880*/  @!P0 BRA `(.L_x_78) ;  /* 0x0000004000648947 */ /* 0x004fea0003800000 */
.L_x_137:
[----:B------:R-:W4:Y:S01]  /*4890*/  LDC.64 R12, c[0x0][0xb10] ;  /* 0x0002c400ff0c7b82 */ /* 0x000f220000000a00 */
[----:B------:R-:W3:Y:S01]  /*48a0*/  LDS.128 R16, [R16+0xf0] ;  /* 0x0000f00010107984 */ /* 0x000ee20000000c00 */
[----:B-1----:R-:W-:Y:S01]  /*48b0*/  ISETP.NE.AND P1, PT, R73, 0x1, PT ;  /* 0x000000014900780c */ /* 0x002fe20003f25270 */
[----:B--2---:R-:W-:Y:S01]  /*48c0*/  VIADD R0, R0, 0x70 ;  /* 0x0000007000007836 */ /* 0x004fe20000000000 */
[----:B------:R-:W-:Y:S04]  /*48d0*/  ISETP.GE.AND P0, PT, R72, 0x1, PT ;  /* 0x000000014800780c */ /* 0x000fe80003f06270 */
[----:B------:R-:W1:Y:S01]  /*48e0*/  LDC.64 R10, c[0x0][0xb18] ;  /* 0x0002c600ff0a7b82 */ /* 0x000e620000000a00 */
[----:B------:R-:W-:Y:S01]  /*48f0*/  PRMT R0, RZ, 0x654, R0 ;  /* 0x00000654ff007816 */ /* 0x000fe20000000000 */
[----:B------:R-:W-:Y:S01]  /*4900*/  @!PT LDS RZ, [RZ] ;  /* 0x00000000fffff984 */ /* 0x000fe20000000800 */
[----:B------:R-:W-:Y:S01]  /*4910*/  @!PT LDS RZ, [RZ] ;  /* 0x00000000fffff984 */ /* 0x000fe20000000800 */
[----:B------:R-:W-:Y:S01]  /*4920*/  @!PT LDS RZ, [RZ] ;  /* 0x00000000fffff984 */ /* 0x000fe20000000800 */
[----:B------:R-:W-:Y:S01]  /*4930*/  @!PT LDS RZ, [RZ] ;  /* 0x00000000fffff984 */ /* 0x000fe20000000800 */
[----:B------:R2:W-:Y:S06]  /*4940*/  MEMBAR.ALL.CTA ;  /* 0x0000000000007992 */ /* 0x0005ec0000008000 */
[----:B--2---:R-:W2:Y:S01]  /*4950*/  FENCE.VIEW.ASYNC.S ;  /* 0x00000000000073c6 */ /* 0x004ea20000000000 */
[----:B------:R-:W1:Y:S08]  /*4960*/  @!P1 LDC R14, c[0x0][0xb20] ;  /* 0x0002c800ff0e9b82 */ /* 0x000e700000000800 */
[----:B------:R-:W1:Y:S01]  /*4970*/  @!P1 LDC R9, c[0x0][0xb0c] ;  /* 0x0002c300ff099b82 */ /* 0x000e620000000800 */
[----:B--2---:R2:W-:Y:S01]  /*4980*/  SYNCS.ARRIVE.TRANS64.RED.A1T0 RZ, [R0+URZ], RZ ;  /* 0x000000ff00ff79a7 */ /* 0x0045e200081004ff */
[----:B---3--:R-:W-:Y:S04]  /*4990*/  LOP3.LUT P4, RZ, R18, 0x1, RZ, 0xc0, !PT ;  /* 0x0000000112ff7812 */ /* 0x008fe8000788c0ff */
[----:B------:R-:W-:Y:S09]  /*49a0*/  P2R R168, PR, RZ, 0x10 ;  /* 0x00000010ffa87803 */ /* 0x000ff20000000000 */
[----:B------:R-:W-:Y:S02]  /*49b0*/  @P4 MOV R77, R16 ;  /* 0x00000010004d4202 */ /* 0x000fe40000000f00 */
[----:B------:R-:W-:Y:S01]  /*49c0*/  @P4 LOP3.LUT R75, R17, 0xffff, RZ, 0xc0, !PT ;  /* 0x0000ffff114b4812 */ /* 0x000fe200078ec0ff */
[----:B--2-4-:R-:W-:Y:S06]  /*49d0*/  @!P0 BRA `(.L_x_79) ;  /* 0x0000000000a48947 */ /* 0x014fec0003800000 */
[----:B------:R-:W-:Y:S01]  /*49e0*/  IMAD.HI.U32 R24, R156, R71, RZ ;  /* 0x000000479c187227 */ /* 0x000fe200078e00ff */
[----:B------:R-:W-:Y:S02]  /*49f0*/  ISETP.NE.AND P0, PT, R70, 0x1, PT ;  /* 0x000000014600780c */ /* 0x000fe40003f05270 */
[----:B------:R-:W-:Y:S01]  /*4a00*/  ISETP.NE.AND P2, PT, R72, 0x1, PT ;  /* 0x000000014800780c */ /* 0x000fe20003f45270 */
[-C--:B------:R-:W-:Y:S01]  /*4a10*/  IMAD.HI.U32 R22, R157, R148.reuse, RZ ;  /* 0x000000949d167227 */ /* 0x080fe200078e00ff */
[----:B------:R-:W-:Y:S02]  /*4a20*/  SHF.R.U32.HI R23, RZ, R155, R24 ;  /* 0x0000009bff177219 */ /* 0x000fe40000011618 */
[----:B------:R-:W-:Y:S01]  /*4a30*/  ISETP.NE.AND P3, PT, R74, 0x1, PT ;  /* 0x000000014a00780c */ /* 0x000fe20003f65270 */
[----:B------:R-:W-:Y:S01]  /*4a40*/  IMAD.HI.U32 R28, R75, R71, RZ ;  /* 0x000000474b1c7227 */ /* 0x000fe200078e00ff */
[----:B------:R-:W-:Y:S02]  /*4a50*/  SHF.R.U32.HI R22, RZ, R149, R22 ;  /* 0x00000095ff167219 */ /* 0x000fe40000011616 */
[----:B------:R-:W-:Y:S01]  /*4a60*/  SEL R3, R156, R23, !P0 ;  /* 0x000000179c037207 */ /* 0x000fe20004000000 */
[----:B------:R-:W-:Y:S01]  /*4a70*/  IMAD.HI.U32 R26, R77, R148, RZ ;  /* 0x000000944d1a7227 */ /* 0x000fe200078e00ff */
[----:B------:R-:W-:Y:S03]  /*4a80*/  SEL R7, R157, R22, !P3 ;  /* 0x000000169d077207 */ /* 0x000fe60005800000 */
[-C--:B------:R-:W-:Y:S01]  /*4a90*/  IMAD.HI.U32 R22, R3, R68.reuse, RZ ;  /* 0x0000004403167227 */ /* 0x080fe200078e00ff */
[----:B------:R-:W-:Y:S03]  /*4aa0*/  SHF.R.U32.HI R26, RZ, R149, R26 ;  /* 0x00000095ff1a7219 */ /* 0x000fe6000001161a */
[----:B------:R-:W-:Y:S01]  /*4ab0*/  IMAD.HI.U32 R24, R7, R68, RZ ;  /* 0x0000004407187227 */ /* 0x000fe200078e00ff */
[----:B------:R-:W-:Y:S02]  /*4ac0*/  @P2 SHF.R.U32.HI R3, RZ, R69, R22 ;  /* 0x00000045ff032219 */ /* 0x000fe40000011616 */
[----:B------:R-:W-:Y:S02]  /*4ad0*/  SHF.R.U32.HI R22, RZ, R155, R28 ;  /* 0x0000009bff167219 */ /* 0x000fe4000001161c */
[----:B------:R-:W-:Y:S01]  /*4ae0*/  @P2 SHF.R.U32.HI R7, RZ, R69, R24 ;  /* 0x00000045ff072219 */ /* 0x000fe20000011618 */
[C---:B------:R-:W-:Y:S01]  /*4af0*/  IMAD R2, R72.reuse, R3, RZ ;  /* 0x0000000348027224 */ /* 0x040fe200078e02ff */
[----:B------:R-:W-:Y:S02]  /*4b00*/  SEL R5, R75, R22, !P0 ;  /* 0x000000164b057207 */ /* 0x000fe40004000000 */
[----:B------:R-:W-:Y:S01]  /*4b10*/  SEL R3, R77, R26, !P3 ;  /* 0x0000001a4d037207 */ /* 0x000fe20005800000 */
[----:B------:R-:W-:Y:S01]  /*4b20*/  IMAD R4, R72, R7, RZ ;  /* 0x0000000748047224 */ /* 0x000fe200078e02ff */
[C---:B------:R-:W-:Y:S01]  /*4b30*/  ISETP.GE.AND P0, PT, R5.reuse, R2, PT ;  /* 0x000000020500720c */ /* 0x040fe20003f06270 */
[----:B------:R-:W-:Y:S03]  /*4b40*/  IMAD.HI.U32 R6, R5, R68, RZ ;  /* 0x0000004405067227 */ /* 0x000fe600078e00ff */
[----:B------:R-:W-:Y:S01]  /*4b50*/  ISETP.GE.OR P0, PT, R3, R4, P0 ;  /* 0x000000040300720c */ /* 0x000fe20000706670 */
[----:B------:R-:W-:Y:S01]  /*4b60*/  IMAD.MOV R4, RZ, RZ, -R3 ;  /* 0x000000ffff047224 */ /* 0x000fe200078e0a03 */
[-C--:B------:R-:W-:Y:S03]  /*4b70*/  SHF.R.U32.HI R6, RZ, R69.reuse, R6 ;  /* 0x00000045ff067219 */ /* 0x080fe60000011606 */
[----:B------:R-:W-:Y:S01]  /*4b80*/  IMAD R77, R74, R4, R77 ;  /* 0x000000044a4d7224 */ /* 0x000fe200078e024d */
[----:B------:R-:W-:Y:S05]  /*4b90*/  SEL R15, R5, R6, !P2 ;  /* 0x00000006050f7207 */ /* 0x000fea0005000000 */
[----:B------:R-:W-:Y:S02]  /*4ba0*/  IMAD.MOV R6, RZ, RZ, -R15 ;  /* 0x000000ffff067224 */ /* 0x000fe400078e0a0f */
[C---:B------:R-:W-:Y:S04]  /*4bb0*/  @!P0 IMAD.HI.U32 R2, R3.reuse, R68, RZ ;  /* 0x0000004403028227 */ /* 0x040fe800078e00ff */
[----:B------:R-:W-:Y:S01]  /*4bc0*/  IMAD R6, R72, R6, R5 ;  /* 0x0000000648067224 */ /* 0x000fe200078e0205 */
[----:B------:R-:W-:Y:S04]  /*4bd0*/  @!P0 SHF.R.U32.HI R2, RZ, R69, R2 ;  /* 0x00000045ff028219 */ /* 0x000fe80000011602 */
[----:B------:R-:W-:Y:S02]  /*4be0*/  @!P0 SEL R0, R3, R2, !P2 ;  /* 0x0000000203008207 */ /* 0x000fe40005000000 */
[----:B------:R-:W-:Y:S02]  /*4bf0*/  IADD3 R2, PT, PT, -R5, RZ, RZ ;  /* 0x000000ff05027210 */ /* 0x000fe40007ffe1ff */
[----:B------:R-:W-:Y:S01]  /*4c00*/  @!P0 IADD3 R8, PT, PT, R15, -R0, RZ ;  /* 0x800000000f088210 */ /* 0x000fe20007ffe0ff */
[----:B------:R-:W-:Y:S02]  /*4c10*/  @!P0 IMAD R0, R7, R6, R0 ;  /* 0x0000000607008224 */ /* 0x000fe400078e0200 */
[----:B------:R-:W-:Y:S02]  /*4c20*/  IMAD R75, R70, R2, R75 ;  /* 0x00000002464b7224 */ /* 0x000fe400078e024b */
[----:B------:R-:W-:Y:S02]  /*4c30*/  @!P0 IMAD R5, R8, R72, R3 ;  /* 0x0000004808058224 */ /* 0x000fe400078e0203 */
[----:B------:R-:W-:Y:S04]  /*4c40*/  @!P0 IMAD.MOV.U32 R3, RZ, RZ, R0 ;  /* 0x000000ffff038224 */ /* 0x000fe800078e0000 */
[----:B------:R-:W-:Y:S02]  /*4c50*/  IMAD R77, R3, R74, R77 ;  /* 0x0000004a034d7224 */ /* 0x000fe400078e024d */
[----:B------:R-:W-:Y:S07]  /*4c60*/  IMAD R75, R5, R70, R75 ;  /* 0x00000046054b7224 */ /* 0x000fee00078e024b */
.L_x_79:
[----:B-1----:R-:W-:Y:S01]  /*4c70*/  @!P1 ISETP.NE.AND P0, PT, R10, 0x1, PT ;  /* 0x000000010a00980c */ /* 0x002fe20003f05270 */
[----:B------:R-:W-:Y:S01]  /*4c80*/  @!P1 IMAD.HI.U32 R0, R77, R12, RZ ;  /* 0x0000000c4d009227 */ /* 0x000fe200078e00ff */
[----:B------:R-:W-:Y:S01]  /*4c90*/  @!P1 ISETP.NE.AND P2, PT, R9, 0x1, PT ;  /* 0x000000010900980c */ /* 0x000fe20003f45270 */
[----:B------:R-:W-:Y:S01]  /*4ca0*/  ULOP3.LUT UP0, URZ, UR48, 0x1b0, URZ, 0xc0, !UPT ;  /* 0x000001b030ff7892 */ /* 0x000fe2000f80c0ff */
[----:B------:R-:W-:Y:S01]  /*4cb0*/  R2UR UR42, R21 ;  /* 0x00000000152a72ca */ /* 0x000fe200000e0000 */
[----:B------:R-:W-:Y:S01]  /*4cc0*/  @!P1 IMAD.HI.U32 R3, R75, R11, RZ ;  /* 0x0000000b4b039227 */ /* 0x000fe200078e00ff */
[----:B------:R-:W-:Y:S02]  /*4cd0*/  @!P1 SHF.R.U32.HI R0, RZ, R13, R0 ;  /* 0x0000000dff009219 */ /* 0x000fe40000011600 */
[----:B------:R-:W-:Y:S01]  /*4ce0*/  R2UR UR41, R20 ;  /* 0x00000000142972ca */ /* 0x000fe200000e0000 */
[----:B------:R-:W-:Y:S01]  /*4cf0*/  VIADD R169, R169, 0x1 ;  /* 0x00000001a9a97836 */ /* 0x000fe20000000000 */
[----:B------:R-:W-:Y:S02]  /*4d00*/  @!P1 SHF.R.U32.HI R2, RZ, R14, R3 ;  /* 0x0000000eff029219 */ /* 0x000fe40000011603 */
[----:B------:R-:W-:Y:S02]  /*4d10*/  @!P1 SEL R3, R77, R0, !P2 ;  /* 0x000000004d039207 */ /* 0x000fe40005000000 */
[----:B------:R-:W-:Y:S02]  /*4d20*/  @!P1 SEL R2, R75, R2, !P0 ;  /* 0x000000024b029207 */ /* 0x000fe40004000000 */
[----:B------:R-:W-:Y:S01]  /*4d30*/  @P4 SHF.R.U32.HI R158, RZ, 0x10, R17 ;  /* 0x00000010ff9e4819 */ /* 0x000fe20000011611 */
[----:B------:R-:W-:Y:S02]  /*4d40*/  USHF.L.U32 UR42, UR42, 0x7, URZ ;  /* 0x000000072a2a7899 */ /* 0x000fe400080006ff */
[----:B------:R-:W-:Y:S02]  /*4d50*/  @!P1 IMAD.IADD R0, R2, 0x1, -R3 ;  /* 0x0000000102009824 */ /* 0x000fe400078e0a03 */
[----:B------:R-:W-:Y:S01]  /*4d60*/  @!P1 IMAD.IADD R2, R3, 0x1, -R2 ;  /* 0x0000000103029824 */ /* 0x000fe200078e0a02 */
[----:B------:R-:W-:Y:S01]  /*4d70*/  USHF.L.U32 UR41, UR41, 0x7, URZ ;  /* 0x0000000729297899 */ /* 0x000fe200080006ff */
[----:B------:R-:W-:Y:S02]  /*4d80*/  @!P1 IMAD R77, R0, R9, R77 ;  /* 0x00000009004d9224 */ /* 0x000fe400078e024d */
[----:B------:R-:W-:Y:S01]  /*4d90*/  @!P1 IMAD R75, R2, R10, R75 ;  /* 0x0000000a024b9224 */ /* 0x000fe200078e024b */
[----:B------:R-:W-:Y:S08]  /*4da0*/  BRA.U !UP0, `(.L_x_80) ;  /* 0x0000000108407547 */ /* 0x000ff0000b800000 */
[----:B------:R-:W1:Y:S01]  /*4db0*/  LDCU.64 UR8, c[0x4][0x80] ;  /* 0x01001000ff0877ac */ /* 0x000e620008000a00 */
[----:B------:R-:W-:Y:S01]  /*4dc0*/  MOV R3, 0x0 ;  /* 0x0000000000037802 */ /* 0x000fe20000000f00 */
[----:B------:R-:W-:Y:S02]  /*4dd0*/  HFMA2 R12, -RZ, RZ, 0, 5.9604644775390625e-08 ;  /* 0x00000001ff0c7431 */ /* 0x000fe400000001ff */
[----:B------:R-:W-:Y:S02]  /*4de0*/  IMAD.MOV.U32 R8, RZ, RZ, 0x70 ;  /* 0x00000070ff087424 */ /* 0x000fe400078e00ff */
[----:B------:R-:W-:Y:S01]  /*4df0*/  IMAD.MOV.U32 R13, RZ, RZ, RZ ;  /* 0x000000ffff0d7224 */ /* 0x000fe200078e00ff */
[----:B------:R-:W2:Y:S01]  /*4e00*/  LDCU.64 UR6, c[0x4][0x88] ;  /* 0x01001100ff0677ac */ /* 0x000ea20008000a00 */
[----:B------:R-:W3:Y:S01]  /*4e10*/  LDC.64 R2, c[0x4][R3] ;  /* 0x0100000003027b82 */ /* 0x000ee20000000a00 */
[----:B------:R-:W4:Y:S01]  /*4e20*/  LDCU.64 UR4, c[0x4][0x8] ;  /* 0x01000100ff0477ac */ /* 0x000f220008000a00 */
[----:B-1----:R-:W-:Y:S01]  /*4e30*/  MOV R5, UR9 ;  /* 0x0000000900057c02 */ /* 0x002fe20008000f00 */
[----:B------:R-:W-:Y:S01]  /*4e40*/  IMAD.U32 R4, RZ, RZ, UR8 ;  /* 0x00000008ff047e24 */ /* 0x000fe2000f8e00ff */
[----:B--2---:R-:W-:Y:S01]  /*4e50*/  MOV R7, UR7 ;  /* 0x0000000700077c02 */ /* 0x004fe20008000f00 */
[----:B------:R-:W-:Y:S01]  /*4e60*/  IMAD.U32 R6, RZ, RZ, UR6 ;  /* 0x00000006ff067e24 */ /* 0x000fe2000f8e00ff */
[----:B----4-:R-:W-:Y:S01]  /*4e70*/  MOV R11, UR5 ;  /* 0x00000005000b7c02 */ /* 0x010fe20008000f00 */
[----:B------:R-:W-:Y:S02]  /*4e80*/  IMAD.U32 R10, RZ, RZ, UR4 ;  /* 0x00000004ff0a7e24 */ /* 0x000fe4000f8e00ff */
[----:B------:R-:W-:Y:S07]  /*4e90*/  LEPC R20, `(.L_x_80) ;  /* 0x000000001014794e */ /* 0x000fee0000000000 */
[----:B---3-5:R-:W-:Y:S05]  /*4ea0*/  CALL.ABS.NOINC R2 ;  /* 0x0000000002007343 */ /* 0x028fea0003c00000 */
.L_x_80:
[----:B------:R-:W-:Y:S01]  /*4eb0*/  LOP3.LUT P0, RZ, R166, 0x1b0, RZ, 0xc0, !PT ;  /* 0x000001b0a6ff7812 */ /* 0x000fe2000780c0ff */
[----:B------:R-:W-:Y:S11]  /*4ec0*/  BSSY.RECONVERGENT B6, `(.L_x_81) ;  /* 0x0000013000067945 */ /* 0x000ff60003800200 */
[----:B------:R-:W-:Y:S01]  /*4ed0*/  @!UPT UIADD3 URZ, UPT, UPT, URZ, URZ, URZ ;  /* 0x000000fffffff290 */ /* 0x000fe2000fffe0ff */
[----:B------:R-:W-:Y:S05]  /*4ee0*/  @!P0 BRA `(.L_x_82) ;  /* 0x0000000000408947 */ /* 0x000fea0003800000 */
        /* <DEDUP_REMOVED lines=16> */
.L_x_82:
[----:B------:R-:W-:Y:S05]  /*4ff0*/  BSYNC.RECONVERGENT B6 ;  /* 0x0000000000067941 */ /* 0x000fea0003800200 */
.L_x_81:
[----:B------:R-:W-:Y:S01]  /*5000*/  ISETP.NE.U32.AND P4, PT, R146, RZ, PT ;  /* 0x000000ff9200720c */ /* 0x000fe20003f85070 */
[----:B------:R-:W-:Y:S01]  /*5010*/  UISETP.NE.AND UP2, UPT, UR50, URZ, UPT ;  /* 0x000000ff3200728c */ /* 0x000fe2000bf45270 */
[----:B------:R-:W-:Y:S01]  /*5020*/  ISETP.NE.U32.AND P2, PT, RZ, UR38, PT ;  /* 0x00000026ff007c0c */ /* 0x000fe2000bf45070 */
[----:B------:R-:W-:Y:S01]  /*5030*/  UISETP.NE.U32.AND UP1, UPT, UR44, URZ, UPT ;  /* 0x000000ff2c00728c */ /* 0x000fe2000bf25070 */
[----:B------:R-:W-:Y:S01]  /*5040*/  ISETP.NE.AND.EX P4, PT, R147, RZ, PT, P4 ;  /* 0x000000ff9300720c */ /* 0x000fe20003f85340 */
[----:B------:R-:W-:Y:S01]  /*5050*/  UPLOP3.LUT UP0, UPT, UPT, UPT, UPT, 0x40, 0x4 ;  /* 0x000000000004789c */ /* 0x000fe20003f0e870 */
[----:B------:R-:W-:Y:S01]  /*5060*/  ISETP.NE.AND.EX P2, PT, RZ, UR39, PT, P2 ;  /* 0x00000027ff007c0c */ /* 0x000fe2000bf45320 */
[----:B------:R-:W-:Y:S01]  /*5070*/  UISETP.NE.AND.EX UP1, UPT, UR45, URZ, UPT, UP1 ;  /* 0x000000ff2d00728c */ /* 0x000fe2000bf25310 */
[----:B------:R-:W-:Y:S04]  /*5080*/  PLOP3.LUT P1, PT, PT, PT, UP2, 0x80, 0x8 ;  /* 0x000000000008781c */ /* 0x000fe80003f2f028 */
[----:B------:R-:W-:Y:S06]  /*5090*/  @UP2 UPLOP3.LUT UP0, UPT, UPT, UPT, UP1, 0x80, 0x8 ;  /* 0x000000000008289c */ /* 0x000fec0003f0f010 */
[----:B------:R-:W-:Y:S01]  /*50a0*/  PLOP3.LUT P0, PT, PT, PT, UP0, 0x80, 0x8 ;  /* 0x000000000008781c */ /* 0x000fe20003f0f008 */
[----:B------:R-:W-:Y:S01]  /*50b0*/  @!UPT UIADD3 URZ, UPT, UPT, URZ, URZ, URZ ;  /* 0x000000fffffff290 */ /* 0x000fe2000fffe0ff */
[----:B------:R-:W-:Y:S11]  /*50c0*/  BRA.U !UP1, `(.L_x_83) ;  /* 0x0000000109387547 */ /* 0x000ff6000b800000 */
[----:B------:R-:W-:Y:S01]  /*50d0*/  UISETP.NE.U32.AND UP0, UPT, UR38, URZ, UPT ;  /* 0x000000ff2600728c */ /* 0x000fe2000bf05070 */
[----:B------:R-:W-:Y:S02]  /*50e0*/  HFMA2 R0, -RZ, RZ, 0, 5.9604644775390625e-08 ;  /* 0x00000001ff007431 */ /* 0x000fe400000001ff */
[----:B------:R-:W-:Y:S01]  /*50f0*/  IMAD.MOV.U32 R151, RZ, RZ, 0x1 ;  /* 0x00000001ff977424 */ /* 0x000fe200078e00ff */
[----:B------:R-:W-:Y:S06]  /*5100*/  UISETP.NE.AND.EX UP0, UPT, UR39, URZ, UPT, UP0 ;  /* 0x000000ff2700728c */ /* 0x000fec000bf05300 */
[----:B------:R-:W-:Y:S05]  /*5110*/  PLOP3.LUT P3, PT, PT, PT, UP0, 0x80, 0x8 ;  /* 0x000000000008781c */ /* 0x000fea0003f6f008 */
[----:B------:R-:W1:Y:S01]  /*5120*/  @UP0 LDCU.64 UR6, c[0x0][0x888] ;  /* 0x00011100ff0607ac */ /* 0x000e620008000a00 */
[----:B------:R-:W-:Y:S07]  /*5130*/  @UP0 UIMAD UR4, UR36, UR44, URZ ;  /* 0x0000002c240402a4 */ /* 0x000fee000f8e02ff */
[----:B------:R-:W-:Y:S01]  /*5140*/  @!P3 PRMT R151, R0, 0x7610, R151 ;  /* 0x000076100097b816 */ /* 0x000fe20000000097 */
[----:B-1----:R-:W-:Y:S03]  /*5150*/  @UP0 UIMAD.WIDE UR6, UR4, 0x4, UR6 ;  /* 0x00000004040608a5 */ /* 0x002fe6000f8e0206 */
[----:B------:R-:W1:Y:S03]  /*5160*/  @!UP0 LDCU UR4, c[0x0][0x880] ;  /* 0x00011000ff0487ac */ /* 0x000e660008000800 */
[----:B------:R-:W-:Y:S01]  /*5170*/  IMAD.U32 R2, RZ, RZ, UR6 ;  /* 0x00000006ff027e24 */ /* 0x000fe2000f8e00ff */
[----:B------:R-:W-:Y:S05]  /*5180*/  MOV R3, UR7 ;  /* 0x0000000700037c02 */ /* 0x000fea0008000f00 */
[----:B-----5:R2:W5:Y:S02]  /*5190*/  @P3 LDG.E R82, desc[UR46][R2.64] ;  /* 0x0000002e02523981 */ /* 0x020564000c1e1900 */
[----:B-12---:R-:W-:Y:S02]  /*51a0*/  @!P3 IMAD.U32 R82, RZ, RZ, UR4 ;  /* 0x00000004ff52be24 */ /* 0x006fe4000f8e00ff */
.L_x_83:
[----:B------:R-:W-:Y:S05]  /*51b0*/  @!P4 BRA `(.L_x_84) ;  /* 0x000000000020c947 */ /* 0x000fea0003800000 */
[----:B------:R-:W-:Y:S04]  /*51c0*/  ISETP.NE.U32.AND P3, PT, R144, RZ, PT ;  /* 0x000000ff9000720c */ /* 0x000fe80003f65070 */
[----:B------:R-:W-:Y:S11]  /*51d0*/  ISETP.NE.AND.EX P3, PT, R145, RZ, PT, P3 ;  /* 0x000000ff9100720c */ /* 0x000ff60003f65330 */
[----:B------:R-:W-:Y:S02]  /*51e0*/  @!UPT UIADD3 URZ, UPT, UPT, URZ, URZ, URZ ;  /* 0x000000fffffff290 */ /* 0x000fe4000fffe0ff */
[----:B------:R-:W1:Y:S01]  /*51f0*/  @P3 LDC.64 R2, c[0x0][0x8a8] ;  /* 0x00022a00ff023b82 */ /* 0x000e620000000a00 */
[----:B------:R-:W-:Y:S04]  /*5200*/  @P3 IMAD R0, R146, UR36, RZ ;  /* 0x0000002492003c24 */ /* 0x000fe8000f8e02ff */
[----:B-1----:R-:W-:Y:S05]  /*5210*/  @P3 IMAD.WIDE R2, R0, 0x4, R2 ;  /* 0x0000000400023825 */ /* 0x002fea00078e0202 */
[----:B-----5:R1:W5:Y:S02]  /*5220*/  @P3 LDG.E R78, desc[UR46][R2.64] ;  /* 0x0000002e024e3981 */ /* 0x020364000c1e1900 */
[----:B-1----:R-:W2:Y:S02]  /*5230*/  @!P3 LDC R78, c[0x0][0x8a0] ;  /* 0x00022800ff4ebb82 */ /* 0x002ea40000000800 */
.L_x_84:
[----:B-----5:R-:W-:Y:S01]  /*5240*/  ISETP.NE.AND P4, PT, R82, RZ, PT ;  /* 0x000000ff5200720c */ /* 0x020fe20003f85270 */
[----:B------:R-:W-:Y:S01]  /*5250*/  BSSY B1, `(.L_x_85) ;  /* 0x0000048000017945 */ /* 0x000fe20003800000 */
[----:B------:R-:W-:Y:S01]  /*5260*/  SEL R7, RZ, 0xffffffff, P2 ;  /* 0xffffffffff077807 */ /* 0x000fe20001000000 */
[----:B------:R-:W-:Y:S01]  /*5270*/  IMAD.MOV.U32 R117, RZ, RZ, 0x1 ;  /* 0x00000001ff757424 */ /* 0x000fe200078e00ff */
[----:B------:R-:W-:Y:S01]  /*5280*/  LOP3.LUT P3, RZ, R151, 0xff, RZ, 0xc0, !PT ;  /* 0x000000ff97ff7812 */ /* 0x000fe2000786c0ff */
[----:B------:R-:W-:Y:S01]  /*5290*/  IMAD R80, R76, 0x80, R79 ;  /* 0x000000804c507824 */ /* 0x000fe200078e024f */
[----:B------:R-:W-:Y:S02]  /*52a0*/  @P1 SEL R0, RZ, 0xffffffff, P4 ;  /* 0xffffffffff001807 */ /* 0x000fe40002000000 */
[----:B------:R-:W-:Y:S02]  /*52b0*/  CS2R R98, SRZ ;  /* 0x0000000000627805 */ /* 0x000fe4000001ff00 */
[----:B------:R-:W-:Y:S02]  /*52c0*/  LEA R3, R160, UR49, 0x3 ;  /* 0x00000031a0037c11 */ /* 0x000fe4000f8e18ff */
[----:B------:R-:W-:Y:S02]  /*52d0*/  CS2R R96, SRZ ;  /* 0x0000000000607805 */ /* 0x000fe4000001ff00 */
[----:B------:R-:W-:Y:S02]  /*52e0*/  @P0 SEL R0, R7, R0, !P3 ;  /* 0x0000000007000207 */ /* 0x000fe40005800000 */
[----:B------:R-:W-:Y:S02]  /*52f0*/  CS2R R94, SRZ ;  /* 0x00000000005e7805 */ /* 0x000fe4000001ff00 */
[----:B------:R-:W-:Y:S02]  /*5300*/  LEA R116, R76, UR49, 0x3 ;  /* 0x000000314c747c11 */ /* 0x000fe4000f8e18ff */
[----:B------:R-:W-:Y:S02]  /*5310*/  CS2R R92, SRZ ;  /* 0x00000000005c7805 */ /* 0x000fe4000001ff00 */
[----:B------:R-:W-:Y:S02]  /*5320*/  @P1 LOP3.LUT R0, R0, 0x1, RZ, 0xc0, !PT ;  /* 0x0000000100001812 */ /* 0x000fe400078ec0ff */
[----:B------:R-:W-:Y:S02]  /*5330*/  CS2R R90, SRZ ;  /* 0x00000000005a7805 */ /* 0x000fe4000001ff00 */
[----:B------:R-:W-:Y:S02]  /*5340*/  SHF.L.U32 R5, R162, 0x1f, RZ ;  /* 0x0000001fa2057819 */ /* 0x000fe400000006ff */
[----:B------:R-:W-:Y:S02]  /*5350*/  CS2R R88, SRZ ;  /* 0x0000000000587805 */ /* 0x000fe4000001ff00 */
[----:B------:R-:W-:Y:S02]  /*5360*/  ISETP.NE.U32.OR P6, PT, R0, 0x1, !P1 ;  /* 0x000000010000780c */ /* 0x000fe40004fc5470 */
[----:B------:R-:W-:Y:S02]  /*5370*/  CS2R R102, SRZ ;  /* 0x0000000000667805 */ /* 0x000fe4000001ff00 */
[----:B------:R-:W-:Y:S02]  /*5380*/  PLOP3.LUT P2, PT, PT, PT, UP1, 0x80, 0x8 ;  /* 0x000000000008781c */ /* 0x000fe40003f4f018 */
[----:B------:R-:W-:Y:S02]  /*5390*/  CS2R R100, SRZ ;  /* 0x0000000000647805 */ /* 0x000fe4000001ff00 */
[----:B------:R-:W-:Y:S02]  /*53a0*/  SEL R0, RZ, 0xffffffff, P4 ;  /* 0xffffffffff007807 */ /* 0x000fe40002000000 */
[----:B------:R-:W-:Y:S03]  /*53b0*/  P2R R104, PR, RZ, 0x40 ;  /* 0x00000040ff687803 */ /* 0x000fe60000000000 */
[----:B------:R-:W-:Y:S04]  /*53c0*/  @P6 SHF.L.U32 R2, R159, 0x1f, RZ ;  /* 0x0000001f9f026819 */ /* 0x000fe800000006ff */
[----:B------:R-:W-:Y:S01]  /*53d0*/  @P2 SEL R0, R7, R0, !P3 ;  /* 0x0000000007002207 */ /* 0x000fe20005800000 */
[----:B------:R-:W1:Y:S03]  /*53e0*/  @P6 SYNCS.PHASECHK.TRANS64.TRYWAIT P1, [R3+URZ+0x30], R2 ;  /* 0x00003002030065a7 */ /* 0x000e6600080211ff */
[----:B------:R-:W-:Y:S04]  /*53f0*/  LOP3.LUT R0, R0, 0x1, RZ, 0xc0, !PT ;  /* 0x0000000100007812 */ /* 0x000fe800078ec0ff */
[----:B------:R-:W-:Y:S04]  /*5400*/  ISETP.NE.U32.AND P5, PT, R0, 0x1, PT ;  /* 0x000000010000780c */ /* 0x000fe80003fa5070 */
[----:B------:R-:W-:Y:S01]  /*5410*/  P2R R118, PR, RZ, 0x20 ;  /* 0x00000020ff767803 */ /* 0x000fe20000000000 */
[----:B------:R3:W4:Y:S01]  /*5420*/  SYNCS.PHASECHK.TRANS64.TRYWAIT P0, [R116+URZ+0x80], R5 ;  /* 0x00008005740075a7 */ /* 0x00072200080011ff */
[----:B-1----:R-:W-:Y:S01]  /*5430*/  @P6 SEL R117, RZ, 0x1, !P1 ;  /* 0x00000001ff756807 */ /* 0x002fe20004800000 */
[----:B---3--:R-:W-:Y:S06]  /*5440*/  @!P6 BRA `(.L_x_86) ;  /* 0x0000000000a0e947 */ /* 0x008fec0003800000 */
[----:B------:R-:W-:Y:S01]  /*5450*/  @P5 IMAD R7, R160, 0x2000, R153 ;  /* 0x00002000a0075824 */ /* 0x000fe200078e0299 */
[----:B------:R-:W-:Y:S01]  /*5460*/  ISETP.NE.AND P1, PT, R117, RZ, PT ;  /* 0x000000ff7500720c */ /* 0x000fe20003f25270 */
[----:B------:R-:W-:Y:S01]  /*5470*/  BSSY B0, `(.L_x_87) ;  /* 0x0000011000007945 */ /* 0x000fe20003800000 */
[----:B------:R-:W-:Y:S01]  /*5480*/  CS2R R102, SRZ ;  /* 0x0000000000667805 */ /* 0x000fe2000001ff00 */
[----:B------:R-:W-:Y:S01]  /*5490*/  @P5 VIADD R2, R7, UR49 ;  /* 0x0000003107025c36 */ /* 0x000fe20008000000 */
[----:B------:R-:W-:Y:S02]  /*54a0*/  CS2R R100, SRZ ;  /* 0x0000000000647805 */ /* 0x000fe4000001ff00 */
[----:B------:R-:W-:Y:S02]  /*54b0*/  CS2R R90, SRZ ;  /* 0x00000000005a7805 */ /* 0x000fe4000001ff00 */
[----:B------:R-:W-:Y:S01]  /*54c0*/  CS2R R88, SRZ ;  /* 0x0000000000587805 */ /* 0x000fe2000001ff00 */
[--C-:B------:R-:W-:Y:S01]  /*54d0*/  @P5 IMAD.IADD R6, R165, 0x1, R2.reuse ;  /* 0x00000001a5065824 */ /* 0x100fe200078e0202 */
[----:B------:R-:W-:Y:S01]  /*54e0*/  CS2R R94, SRZ ;  /* 0x00000000005e7805 */ /* 0x000fe2000001ff00 */
[--C-:B------:R-:W-:Y:S01]  /*54f0*/  @P5 IMAD.IADD R4, R164, 0x1, R2.reuse ;  /* 0x00000001a4045824 */ /* 0x100fe200078e0202 */
[----:B------:R-:W-:Y:S01]  /*5500*/  CS2R R92, SRZ ;  /* 0x00000000005c7805 */ /* 0x000fe2000001ff00 */
[----:B------:R-:W-:Y:S01]  /*5510*/  @P5 IMAD R2, R163, 0x10, R2 ;  /* 0x00000010a3025824 */ /* 0x000fe200078e0202 */
[----:B------:R-:W-:Y:S02]  /*5520*/  CS2R R98, SRZ ;  /* 0x0000000000627805 */ /* 0x000fe4000001ff00 */
[----:B------:R-:W-:Y:S01]  /*5530*/  CS2R R96, SRZ ;  /* 0x0000000000607805 */ /* 0x000fe2000001ff00 */
[----:B------:R-:W-:Y:S06]  /*5540*/  @P1 BRA `(.L_x_88) ;  /* 0x00000000000c1947 */ /* 0x000fec0003800000 */
[----:B------:R-:W-:Y:S04]  /*5550*/  SHF.L.U32 R0, R159, 0x1f, RZ ;  /* 0x0000001f9f007819 */ /* 0x000fe800000006ff */
[----:B------:R-:W1:Y:S02]  /*5560*/  SYNCS.PHASECHK.TRANS64.TRYWAIT P1, [R3+URZ+0x30], R0 ;  /* 0x00003000030075a7 */ /* 0x000e6400080211ff */
[----:B-1----:R-:W-:Y:S05]  /*5570*/  @!P1 BRA `(.L_x_89) ;  /* 0x00000034003c9947 */ /* 0x002fea0003800000 */
.L_x_88:
[----:B------:R-:W-:Y:S05]  /*5580*/  BSYNC B0 ;  /* 0x0000000000007941 */ /* 0x000fea0003800000 */
.L_x_87:
[----:B------:R-:W-:Y:S01]  /*5590*/  ISETP.NE.AND P1, PT, R118, RZ, PT ;  /* 0x000000ff7600720c */ /* 0x000fe20003f25270 */
[----:B-1----:R-:W-:Y:S02]  /*55a0*/  VIADD R3, R3, 0x40 ;  /* 0x0000004003037836 */ /* 0x002fe40000000000 */
[----:B------:R-:W-:Y:S02]  /*55b0*/  IMAD.U32 R0, RZ, RZ, UR37 ;  /* 0x00000025ff007e24 */ /* 0x000fe4000f8e00ff */
[----:B------:R-:W-:Y:S03]  /*55c0*/  VIADD R160, R160, 0x1 ;  /* 0x00000001a0a07836 */ /* 0x000fe60000000000 */
[----:B------:R-:W-:Y:S05]  /*55d0*/  PRMT R0, R0, 0x654, R3 ;  /* 0x0000065400007816 */ /* 0x000fea0000000003 */
[----:B------:R1:W3:Y:S04]  /*55e0*/  @P1 LDS.128 R100, [R7+UR49+0x200] ;  /* 0x0002003107641984 */ /* 0x0002e80008000c00 */
[----:B------:R1:W1:Y:S04]  /*55f0*/  @P1 LDS.128 R88, [R6+0x200] ;  /* 0x0002000006581984 */ /* 0x0002680000000c00 */
[----:B------:R1:W1:Y:S04]  /*5600*/  @P1 LDS.128 R92, [R4+0x200] ;  /* 0x00020000045c1984 */ /* 0x0002680000000c00 */
[----:B------:R1:W1:Y:S01]  /*5610*/  @P1 LDS.128 R96, [R2+0x200] ;  /* 0x0002000002601984 */ /* 0x0002620000000c00 */
[C---:B------:R-:W-:Y:S01]  /*5620*/  ISETP.NE.AND P1, PT, R160.reuse, 0x2, PT ;  /* 0x00000002a000780c */ /* 0x040fe20003f25270 */
[----:B------:R-:W-:Y:S01]  /*5630*/  @!PT LDS RZ, [RZ] ;  /* 0x00000000fffff984 */ /* 0x000fe20000000800 */
[----:B------:R-:W-:Y:S01]  /*5640*/  @!PT LDS RZ, [RZ] ;  /* 0x00000000fffff984 */ /* 0x000fe20000000800 */
[----:B------:R-:W-:Y:S01]  /*5650*/  @!PT LDS RZ, [RZ] ;  /* 0x00000000fffff984 */ /* 0x000fe20000000800 */
[----:B------:R-:W-:Y:S01]  /*5660*/  @!PT LDS RZ, [RZ] ;  /* 0x00000000fffff984 */ /* 0x000fe20000000800 */
[----:B------:R5:W-:Y:S06]  /*5670*/  MEMBAR.ALL.CTA ;  /* 0x0000000000007992 */ /* 0x000bec0000008000 */
[----:B-----5:R-:W5:Y:S01]  /*5680*/  FENCE.VIEW.ASYNC.S ;  /* 0x00000000000073c6 */ /* 0x020f620000000000 */
[----:B------:R-:W-:Y:S01]  /*5690*/  SEL R160, R160, RZ, P1 ;  /* 0x000000ffa0a07207 */ /* 0x000fe20000800000 */
[----:B-----5:R5:W-:Y:S02]  /*56a0*/  SYNCS.ARRIVE.TRANS64.RED.A1T0 RZ, [R0+URZ], RZ ;  /* 0x000000ff00ff79a7 */ /* 0x020be400081004ff */
[----:B-----5:R-:W-:Y:S04]  /*56b0*/  SEL R0, RZ, 0x1, P1 ;  /* 0x00000001ff007807 */ /* 0x020fe80000800000 */
[----:B---3--:R-:W-:Y:S02]  /*56c0*/  LOP3.LUT R159, R159, R0, RZ, 0x3c, !PT ;  /* 0x000000009f9f7212 */ /* 0x008fe400078e3cff */
.L_x_86:
[----:B------:R-:W-:Y:S05]  /*56d0*/  BSYNC B1 ;  /* 0x0000000000017941 */ /* 0x000fea0003800000 */
.L_x_85:
[----:B------:R-:W-:Y:S04]  /*56e0*/  SHF.R.U32.HI R3, RZ, 0x15, R80 ;  /* 0x00000015ff037819 */ /* 0x000fe80000011650 */
[----:B------:R-:W-:Y:S01]  /*56f0*/  LOP3.LUT P1, RZ, R3, 0x3, R154, 0x48, !PT ;  /* 0x0000000303ff7812 */ /* 0x000fe2000782489a */
[----:B------:R-:W-:Y:S01]  /*5700*/  @!UPT UIADD3 URZ, UPT, UPT, URZ, URZ, URZ ;  /* 0x000000fffffff290 */ /* 0x000fe2000fffe0ff */
[----:B----4-:R-:W-:Y:S11]  /*5710*/  @P0 BRA `(.L_x_90) ;  /* 0x0000000000080947 */ /* 0x010ff60003800000 */
[----:B------:R-:W3:Y:S02]  /*5720*/  SYNCS.PHASECHK.TRANS64.TRYWAIT P0, [R116+URZ+0x80], R5 ;  /* 0x00008005740075a7 */ /* 0x000ee400080011ff */
[----:B---3--:R-:W-:Y:S05]  /*5730*/  @!P0 BRA `(.L_x_91) ;  /* 0x0000003000e08947 */ /* 0x008fea0003800000 */
.L_x_90:
[----:B------:R-:W-:Y:S05]  /*5740*/  @!P1 BRA `(.L_x_92) ;  /* 0x0000000000409947 */ /* 0x000fea0003800000 */
[----:B------:R-:W3:Y:S01]  /*5750*/  LDCU.64 UR8, c[0x4][0x70] ;  /* 0x01000e00ff0877ac */ /* 0x000ee20008000a00 */
[----:B------:R-:W-:Y:S01]  /*5760*/  MOV R3, 0x0 ;  /* 0x0000000000037802 */ /* 0x000fe20000000f00 */
[----:B------:R-:W-:Y:S02]  /*5770*/  HFMA2 R12, -RZ, RZ, 0, 5.9604644775390625e-08 ;  /* 0x00000001ff0c7431 */ /* 0x000fe400000001ff */
[----:B------:R-:W-:Y:S02]  /*5780*/  IMAD.MOV.U32 R8, RZ, RZ, 0x192 ;  /* 0x00000192ff087424 */ /* 0x000fe400078e00ff */
[----:B------:R-:W-:Y:S01]  /*5790*/  IMAD.MOV.U32 R13, RZ, RZ, RZ ;  /* 0x000000ffff0d7224 */ /* 0x000fe200078e00ff */
[----:B------:R-:W4:Y:S01]  /*57a0*/  LDCU.64 UR6, c[0x4][0x78] ;  /* 0x01000f00ff0677ac */ /* 0x000f220008000a00 */
[----:B-1----:R-:W1:Y:S01]  /*57b0*/  LDC.64 R2, c[0x4][R3] ;  /* 0x0100000003027b82 */ /* 0x002e620000000a00 */
[----:B------:R-:W5:Y:S01]  /*57c0*/  LDCU.64 UR4, c[0x4][0x10] ;  /* 0x01000200ff0477ac */ /* 0x000f620008000a00 */
[----:B---3--:R-:W-:Y:S01]  /*57d0*/  MOV R5, UR9 ;  /* 0x0000000900057c02 */ /* 0x008fe20008000f00 */
[----:B------:R-:W-:Y:S01]  /*57e0*/  IMAD.U32 R4, RZ, RZ, UR8 ;  /* 0x00000008ff047e24 */ /* 0x000fe2000f8e00ff */
[----:B----4-:R-:W-:Y:S01]  /*57f0*/  MOV R7, UR7 ;  /* 0x0000000700077c02 */ /* 0x010fe20008000f00 */
[----:B------:R-:W-:Y:S01]  /*5800*/  IMAD.U32 R6, RZ, RZ, UR6 ;  /* 0x00000006ff067e24 */ /* 0x000fe2000f8e00ff */
[----:B-----5:R-:W-:Y:S01]  /*5810*/  MOV R11, UR5 ;  /* 0x00000005000b7c02 */ /* 0x020fe20008000f00 */
[----:B------:R-:W-:Y:S02]  /*5820*/  IMAD.U32 R10, RZ, RZ, UR4 ;  /* 0x00000004ff0a7e24 */ /* 0x000fe4000f8e00ff */
[----:B------:R-:W-:Y:S07]  /*5830*/  LEPC R20, `(.L_x_92) ;  /* 0x000000001014794e */ /* 0x000fee0000000000 */
[----:B-12---:R-:W-:Y:S05]  /*5840*/  CALL.ABS.NOINC R2 ;  /* 0x0000000002007343 */ /* 0x006fea0003c00000 */
.L_x_92:
[----:B------:R-:W-:Y:S01]  /*5850*/  SHF.L.U32 R83, R100, 0x10, RZ ;  /* 0x0000001064537819 */ /* 0x000fe200000006ff */
[----:B------:R-:W-:Y:S05]  /*5860*/  WARPSYNC.ALL ;  /* 0x0000000000007948 */ /* 0x000fea0003800000 */
[----:B------:R-:W-:Y:S01]  /*5870*/  R2UR UR4, R80 ;  /* 0x00000000500472ca */ /* 0x000fe200000e0000 */
[----:B------:R-:W-:Y:S01]  /*5880*/  BSSY.RECONVERGENT B0, `(.L_x_93) ;  /* 0x0000121000007945 */ /* 0x000fe20003800200 */
[----:B------:R-:W-:Y:S02]  /*5890*/  ISETP.NE.AND P6, PT, R104, RZ, PT ;  /* 0x000000ff6800720c */ /* 0x000fe40003fc5270 */
[----:B------:R-:W-:Y:S02]  /*58a0*/  IADD3 R119, PT, PT, R153, UR49, RZ ;  /* 0x0000003199777c10 */ /* 0x000fe4000fffe0ff */
[----:B------:R-:W-:Y:S02]  /*58b0*/  SHF.L.U32 R124, R163, 0x4, RZ ;  /* 0x00000004a37c7819 */ /* 0x000fe400000006ff */
[-C--:B------:R-:W-:Y:S02]  /*58c0*/  IADD3 R172, PT, PT, R165, R119.reuse, RZ ;  /* 0x00000077a5ac7210 */ /* 0x080fe40007ffe0ff */
[----:B------:R-:W-:Y:S02]  /*58d0*/  IADD3 R171, PT, PT, R164, R119, RZ ;  /* 0x00000077a4ab7210 */ /* 0x000fe40007ffe0ff */
[----:B------:R-:W-:Y:S01]  /*58e0*/  IADD3 R170, PT, PT, R119, R124, RZ ;  /* 0x0000007c77aa7210 */ /* 0x000fe20007ffe0ff */
[----:B-1-3--:R-:W2:Y:S01]  /*58f0*/  LDTM.x64 R4, tmem[UR4] ;  /* 0x00000004000479ee */ /* 0x00aea20008340000 */
[C---:B------:R-:W-:Y:S02]  /*5900*/  PRMT R81, R100.reuse, 0x8880, RZ ;  /* 0x0000888064517816 */ /* 0x040fe400000000ff */
[----:B------:R-:W-:Y:S02]  /*5910*/  SHF.R.S32.HI R83, RZ, 0x18, R83 ;  /* 0x00000018ff537819 */ /* 0x000fe40000011453 */
[----:B------:R-:W-:Y:S02]  /*5920*/  SHF.R.S32.HI R86, RZ, 0x18, R101 ;  /* 0x00000018ff567819 */ /* 0x000fe40000011465 */
[----:B------:R-:W-:Y:S02]  /*5930*/  SHF.L.U32 R84, R100, 0x8, RZ ;  /* 0x0000000864547819 */ /* 0x000fe400000006ff */
[----:B------:R-:W-:Y:S02]  /*5940*/  SHF.L.U32 R85, R101, 0x8, RZ ;  /* 0x0000000865557819 */ /* 0x000fe400000006ff */
[----:B------:R-:W-:Y:S02]  /*5950*/  SHF.R.S32.HI R84, RZ, 0x18, R84 ;  /* 0x00000018ff547819 */ /* 0x000fe40000011454 */
[----:B------:R-:W-:Y:S02]  /*5960*/  SHF.R.S32.HI R85, RZ, 0x18, R85 ;  /* 0x00000018ff557819 */ /* 0x000fe40000011455 */
[----:B------:R-:W-:Y:S02]  /*5970*/  SHF.L.U32 R87, R98, 0x8, RZ ;  /* 0x0000000862577819 */ /* 0x000fe400000006ff */
[----:B------:R-:W-:Y:S02]  /*5980*/  ISETP.NE.AND P0, PT, R167, RZ, PT ;  /* 0x000000ffa700720c */ /* 0x000fe40003f05270 */
[----:B------:R-:W-:Y:S02]  /*5990*/  SHF.R.S32.HI R87, RZ, 0x18, R87 ;  /* 0x00000018ff577819 */ /* 0x000fe40000011457 */
[----:B------:R-:W-:Y:S02]  /*59a0*/  LEA R125, R160, UR49, 0x3 ;  /* 0x00000031a07d7c11 */ /* 0x000fe4000f8e18ff */
[----:B------:R-:W-:Y:S01]  /*59b0*/  @P6 SHF.L.U32 R126, R159, 0x1f, RZ ;  /* 0x0000001f9f7e6819 */ /* 0x000fe200000006ff */
[C---:B--2---:R-:W-:Y:S02]  /*59c0*/  IMAD R0, R78.reuse, R4, RZ ;  /* 0x000000044e007224 */ /* 0x044fe400078e02ff */
[C---:B------:R-:W-:Y:S02]  /*59d0*/  IMAD R2, R78.reuse, R5, RZ ;  /* 0x000000054e027224 */ /* 0x040fe400078e02ff */
[----:B------:R-:W-:Y:S02]  /*59e0*/  IMAD R3, R78, R6, RZ ;  /* 0x000000064e037224 */ /* 0x000fe400078e02ff */
[-C--:B------:R-:W-:Y:S01]  /*59f0*/  IMAD R0, R81, R82.reuse, R0 ;  /* 0x0000005251007224 */ /* 0x080fe200078e0200 */
[----:B------:R-:W-:Y:S01]  /*5a00*/  SHF.R.S32.HI R81, RZ, 0x18, R100 ;  /* 0x00000018ff517819 */ /* 0x000fe20000011464 */
[-C--:B------:R-:W-:Y:S01]  /*5a10*/  IMAD R2, R83, R82.reuse, R2 ;  /* 0x0000005253027224 */ /* 0x080fe200078e0202 */
[C---:B------:R-:W-:Y:S01]  /*5a20*/  PRMT R83, R101.reuse, 0x8880, RZ ;  /* 0x0000888065537816 */ /* 0x040fe200000000ff */
[----:B------:R-:W-:Y:S01]  /*5a30*/  IMAD R3, R84, R82, R3 ;  /* 0x0000005254037224 */ /* 0x000fe200078e0203 */
[----:B------:R-:W-:Y:S01]  /*5a40*/  SHF.L.U32 R84, R101, 0x10, RZ ;  /* 0x0000001065547819 */ /* 0x000fe200000006ff */
[C---:B------:R-:W-:Y:S02]  /*5a50*/  IMAD R7, R78.reuse, R7, RZ ;  /* 0x000000074e077224 */ /* 0x040fe400078e02ff */
[C---:B------:R-:W-:Y:S01]  /*5a60*/  IMAD R4, R78.reuse, R8, RZ ;  /* 0x000000084e047224 */ /* 0x040fe200078e02ff */
[----:B------:R-:W-:Y:S01]  /*5a70*/  SHF.R.S32.HI R84, RZ, 0x18, R84 ;  /* 0x00000018ff547819 */ /* 0x000fe20000011454 */
[----:B------:R-:W-:Y:S02]  /*5a80*/  IMAD R5, R78, R9, RZ ;  /* 0x000000094e057224 */ /* 0x000fe400078e02ff */
[----:B------:R-:W-:Y:S01]  /*5a90*/  IMAD R7, R81, R82, R7 ;  /* 0x0000005251077224 */ /* 0x000fe200078e0207 */
[----:B------:R-:W-:Y:S01]  /*5aa0*/  PRMT R81, R102, 0x8880, RZ ;  /* 0x0000888066517816 */ /* 0x000fe200000000ff */
[----:B------:R-:W-:Y:S02]  /*5ab0*/  IMAD R6, R78, R10, RZ ;  /* 0x0000000a4e067224 */ /* 0x000fe400078e02ff */
[-C--:B------:R-:W-:Y:S01]  /*5ac0*/  IMAD R4, R83, R82.reuse, R4 ;  /* 0x0000005253047224 */ /* 0x080fe200078e0204 */
[----:B------:R-:W-:Y:S01]  /*5ad0*/  I2IP.S8.S32.SAT R105, R7, R3, RZ ;  /* 0x0000000307697239 */ /* 0x000fe200000014ff */
[----:B------:R-:W-:Y:S01]  /*5ae0*/  IMAD R5, R84, R82, R5 ;  /* 0x0000005254057224 */ /* 0x000fe200078e0205 */
[----:B------:R-:W-:Y:S01]  /*5af0*/  SHF.L.U32 R83, R102, 0x10, RZ ;  /* 0x0000001066537819 */ /* 0x000fe200000006ff */
[----:B------:R-:W-:Y:S01]  /*5b00*/  IMAD R11, R78, R11, RZ ;  /* 0x0000000b4e0b7224 */ /* 0x000fe200078e02ff */
[----:B------:R-:W-:Y:S01]  /*5b10*/  I2IP.S8.S32.SAT R104, R2, R0, R105 ;  /* 0x0000000002687239 */ /* 0x000fe20000001469 */
[----:B------:R-:W-:Y:S01]  /*5b20*/  IMAD R6, R85, R82, R6 ;  /* 0x0000005255067224 */ /* 0x000fe200078e0206 */
[----:B------:R-:W-:Y:S01]  /*5b30*/  SHF.R.S32.HI R83, RZ, 0x18, R83 ;  /* 0x00000018ff537819 */ /* 0x000fe20000011453 */
[----:B------:R-:W-:Y:S01]  /*5b40*/  IMAD R8, R78, R12, RZ ;  /* 0x0000000c4e087224 */ /* 0x000fe200078e02ff */
[----:B------:R-:W-:Y:S01]  /*5b50*/  SHF.L.U32 R85, R102, 0x8, RZ ;  /* 0x0000000866557819 */ /* 0x000fe200000006ff */
[----:B------:R-:W-:Y:S02]  /*5b60*/  IMAD R9, R78, R13, RZ ;  /* 0x0000000d4e097224 */ /* 0x000fe400078e02ff */
[----:B------:R-:W-:Y:S01]  /*5b70*/  IMAD R11, R86, R82, R11 ;  /* 0x00000052560b7224 */ /* 0x000fe200078e020b */
[----:B------:R-:W-:Y:S01]  /*5b80*/  SHF.R.S32.HI R85, RZ, 0x18, R85 ;  /* 0x00000018ff557819 */ /* 0x000fe20000011455 */
[C---:B------:R-:W-:Y:S01]  /*5b90*/  IMAD R10, R78.reuse, R14, RZ ;  /* 0x0000000e4e0a7224 */ /* 0x040fe200078e02ff */
[----:B------:R-:W-:Y:S01]  /*5ba0*/  SHF.R.S32.HI R86, RZ, 0x18, R103 ;  /* 0x00000018ff567819 */ /* 0x000fe20000011467 */
[----:B------:R-:W-:Y:S01]  /*5bb0*/  IMAD R8, R81, R82, R8 ;  /* 0x0000005251087224 */ /* 0x000fe200078e0208 */
[----:B------:R-:W-:Y:S01]  /*5bc0*/  I2IP.S8.S32.SAT R106, R11, R6, RZ ;  /* 0x000000060b6a7239 */ /* 0x000fe200000014ff */
[----:B------:R-:W-:Y:S01]  /*5bd0*/  IMAD R9, R83, R82, R9 ;  /* 0x0000005253097224 */ /* 0x000fe200078e0209 */
[C---:B------:R-:W-:Y:S01]  /*5be0*/  PRMT R83, R103.reuse, 0x8880, RZ ;  /* 0x0000888067537816 */ /* 0x040fe200000000ff */
[----:B------:R-:W-:Y:S01]  /*5bf0*/  IMAD.U32 R84, R103, 0x10000, RZ ;  /* 0x0001000067547824 */ /* 0x000fe200078e00ff */
[----:B------:R-:W-:Y:S01]  /*5c00*/  I2IP.S8.S32.SAT R105, R5, R4, R106 ;  /* 0x0000000405697239 */ /* 0x000fe2000000146a */
[C---:B------:R-:W-:Y:S01]  /*5c10*/  IMAD R15, R78.reuse, R15, RZ ;  /* 0x0000000f4e0f7224 */ /* 0x040fe200078e02ff */
[----:B------:R-:W-:Y:S01]  /*5c20*/  SHF.R.S32.HI R81, RZ, 0x18, R102 ;  /* 0x00000018ff517819 */ /* 0x000fe20000011466 */
[----:B------:R-:W-:Y:S01]  /*5c30*/  IMAD R10, R85, R82, R10 ;  /* 0x00000052550a7224 */ /* 0x000fe200078e020a */
[----:B------:R-:W-:Y:S01]  /*5c40*/  SHF.R.S32.HI R84, RZ, 0x18, R84 ;  /* 0x00000018ff547819 */ /* 0x000fe20000011454 */
[C---:B------:R-:W-:Y:S01]  /*5c50*/  IMAD R12, R78.reuse, R16, RZ ;  /* 0x000000104e0c7224 */ /* 0x040fe200078e02ff */
[----:B------:R-:W-:Y:S01]  /*5c60*/  SHF.L.U32 R85, R103, 0x8, RZ ;  /* 0x0000000867557819 */ /* 0x000fe200000006ff */
[----:B------:R-:W-:Y:S02]  /*5c70*/  IMAD R13, R78, R17, RZ ;  /* 0x000000114e0d7224 */ /* 0x000fe400078e02ff */
[----:B------:R-:W-:Y:S01]  /*5c80*/  IMAD R15, R81, R82, R15 ;  /* 0x00000052510f7224 */ /* 0x000fe200078e020f */
[----:B------:R-:W-:Y:S01]  /*5c90*/  PRMT R81, R88, 0x8880, RZ ;  /* 0x0000888058517816 */ /* 0x000fe200000000ff */
[----:B------:R-:W-:Y:S01]  /*5ca0*/  IMAD R14, R78, R18, RZ ;  /* 0x000000124e0e7224 */ /* 0x000fe200078e02ff */
[----:B------:R-:W-:Y:S01]  /*5cb0*/  SHF.R.S32.HI R85, RZ, 0x18, R85 ;  /* 0x00000018ff557819 */ /* 0x000fe20000011455 */
[----:B------:R-:W-:Y:S01]  /*5cc0*/  IMAD R12, R83, R82, R12 ;  /* 0x00000052530c7224 */ /* 0x000fe200078e020c */
[----:B------:R-:W-:Y:S01]  /*5cd0*/  I2IP.S8.S32.SAT R106, R15, R10, RZ ;  /* 0x0000000a0f6a7239 */ /* 0x000fe200000014ff */
[----:B------:R-:W-:Y:S01]  /*5ce0*/  IMAD R13, R84, R82, R13 ;  /* 0x00000052540d7224 */ /* 0x000fe200078e020d */
[----:B------:R-:W-:Y:S01]  /*5cf0*/  SHF.L.U32 R83, R88, 0x10, RZ ;  /* 0x0000001058537819 */ /* 0x000fe200000006ff */
[C---:B------:R-:W-:Y:S01]  /*5d00*/  IMAD R19, R78.reuse, R19, RZ ;  /* 0x000000134e137224 */ /* 0x040fe200078e02ff */
[----:B------:R-:W-:Y:S01]  /*5d10*/  I2IP.S8.S32.SAT R106, R9, R8, R106 ;  /* 0x00000008096a7239 */ /* 0x000fe2000000146a */
[----:B------:R-:W-:Y:S01]  /*5d20*/  IMAD R14, R85, R82, R14 ;  /* 0x00000052550e7224 */ /* 0x000fe200078e020e */
[----:B------:R-:W-:Y:S01]  /*5d30*/  SHF.R.S32.HI R83, RZ, 0x18, R83 ;  /* 0x00000018ff537819 */ /* 0x000fe20000011453 */
[C---:B------:R-:W-:Y:S01]  /*5d40*/  IMAD R16, R78.reuse, R20, RZ ;  /* 0x000000144e107224 */ /* 0x040fe200078e02ff */
[----:B------:R-:W-:Y:S01]  /*5d50*/  SHF.L.U32 R84, R89, 0x10, RZ ;  /* 0x0000001059547819 */ /* 0x000fe200000006ff */
[----:B------:R-:W-:Y:S01]  /*5d60*/  IMAD R17, R78, R21, RZ ;  /* 0x000000154e117224 */ /* 0x000fe200078e02ff */
[----:B------:R-:W-:Y:S01]  /*5d70*/  SHF.L.U32 R85, R88, 0x8, RZ ;  /* 0x0000000858557819 */ /* 0x000fe200000006ff */
[----:B------:R-:W-:Y:S01]  /*5d80*/  IMAD R19, R86, R82, R19 ;  /* 0x0000005256137224 */ /* 0x000fe200078e0213 */
[----:B------:R-:W-:Y:S01]  /*5d90*/  SHF.R.S32.HI R84, RZ, 0x18, R84 ;  /* 0x00000018ff547819 */ /* 0x000fe20000011454 */
[C---:B------:R-:W-:Y:S01]  /*5da0*/  IMAD R18, R78.reuse, R22, RZ ;  /* 0x000000164e127224 */ /* 0x040fe200078e02ff */
[----:B------:R-:W-:Y:S01]  /*5db0*/  SHF.R.S32.HI R85, RZ, 0x18, R85 ;  /* 0x00000018ff557819 */ /* 0x000fe20000011455 */
[----:B------:R-:W-:Y:S01]  /*5dc0*/  IMAD R16, R81, R82, R16 ;  /* 0x0000005251107224 */ /* 0x000fe200078e0210 */
[----:B------:R-:W-:Y:S01]  /*5dd0*/  I2IP.S8.S32.SAT R107, R19, R14, RZ ;  /* 0x0000000e136b7239 */ /* 0x000fe200000014ff */
[-C--:B------:R-:W-:Y:S01]  /*5de0*/  IMAD R17, R83, R82.reuse, R17 ;  /* 0x0000005253117224 */ /* 0x080fe200078e0211 */
[----:B------:R-:W-:Y:S01]  /*5df0*/  PRMT R83, R89, 0x8880, RZ ;  /* 0x0000888059537816 */ /* 0x000fe200000000ff */
[C---:B------:R-:W-:Y:S01]  /*5e00*/  IMAD R23, R78.reuse, R23, RZ ;  /* 0x000000174e177224 */ /* 0x040fe200078e02ff */
[----:B------:R-:W-:Y:S01]  /*5e10*/  SHF.R.S32.HI R81, RZ, 0x18, R88 ;  /* 0x00000018ff517819 */ /* 0x000fe20000011458 */
[----:B------:R-:W-:Y:S01]  /*5e20*/  IMAD R18, R85, R82, R18 ;  /* 0x0000005255127224 */ /* 0x000fe200078e0212 */
[----:B------:R-:W-:Y:S01]  /*5e30*/  SHF.L.U32 R85, R89, 0x8, RZ ;  /* 0x0000000859557819 */ /* 0x000fe200000006ff */
[C---:B------:R-:W-:Y:S01]  /*5e40*/  IMAD R20, R78.reuse, R24, RZ ;  /* 0x000000184e147224 */ /* 0x040fe200078e02ff */
[----:B------:R-:W-:Y:S01]  /*5e50*/  I2IP.S8.S32.SAT R107, R13, R12, R107 ;  /* 0x0000000c0d6b7239 */ /* 0x000fe2000000146b */
[----:B------:R-:W-:Y:S01]  /*5e60*/  IMAD R21, R78, R25, RZ ;  /* 0x000000194e157224 */ /* 0x000fe200078e02ff */
[----:B------:R-:W-:Y:S01]  /*5e70*/  SHF.R.S32.HI R85, RZ, 0x18, R85 ;  /* 0x00000018ff557819 */ /* 0x000fe20000011455 */
[----:B------:R-:W-:Y:S01]  /*5e80*/  IMAD R23, R81, R82, R23 ;  /* 0x0000005251177224 */ /* 0x000fe200078e0217 */
[----:B------:R-:W-:Y:S01]  /*5e90*/  PRMT R81, R90, 0x8880, RZ ;  /* 0x000088805a517816 */ /* 0x000fe200000000ff */
[----:B------:R-:W-:Y:S01]  /*5ea0*/  IMAD R22, R78, R26, RZ ;  /* 0x0000001a4e167224 */ /* 0x000fe200078e02ff */
[----:B------:R1:W-:Y:S01]  /*5eb0*/  STS.128 [R153+UR49+0x4200], R104 ;  /* 0x0042006899007988 */ /* 0x0003e20008000c31 */
[----:B------:R-:W-:Y:S01]  /*5ec0*/  IMAD R20, R83, R82, R20 ;  /* 0x0000005253147224 */ /* 0x000fe200078e0214 */
[----:B------:R-:W-:Y:S01]  /*5ed0*/  I2IP.S8.S32.SAT R108, R23, R18, RZ ;  /* 0x00000012176c7239 */ /* 0x000fe200000014ff */
[----:B------:R-:W-:Y:S01]  /*5ee0*/  IMAD R21, R84, R82, R21 ;  /* 0x0000005254157224 */ /* 0x000fe200078e0215 */
[----:B------:R-:W-:Y:S01]  /*5ef0*/  SHF.R.S32.HI R86, RZ, 0x18, R89 ;  /* 0x00000018ff567819 */ /* 0x000fe20000011459 */
[----:B------:R-:W-:Y:S01]  /*5f00*/  IMAD.U32 R83, R90, 0x10000, RZ ;  /* 0x000100005a537824 */ /* 0x000fe200078e00ff */
[----:B------:R-:W-:Y:S01]  /*5f10*/  I2IP.S8.S32.SAT R108, R17, R16, R108 ;  /* 0x00000010116c7239 */ /* 0x000fe2000000146c */
[----:B------:R-:W-:Y:S01]  /*5f20*/  IMAD R27, R78, R27, RZ ;  /* 0x0000001b4e1b7224 */ /* 0x000fe200078e02ff */
[----:B------:R-:W-:Y:S01]  /*5f30*/  SHF.L.U32 R84, R91, 0x10, RZ ;  /* 0x000000105b547819 */ /* 0x000fe200000006ff */
[----:B------:R-:W-:Y:S01]  /*5f40*/  IMAD R22, R85, R82, R22 ;  /* 0x0000005255167224 */ /* 0x000fe200078e0216 */
[----:B------:R-:W-:Y:S01]  /*5f50*/  SHF.L.U32 R85, R90, 0x8, RZ ;  /* 0x000000085a557819 */ /* 0x000fe200000006ff */
[C---:B------:R-:W-:Y:S01]  /*5f60*/  IMAD R24, R78.reuse, R28, RZ ;  /* 0x0000001c4e187224 */ /* 0x040fe200078e02ff */
[----:B------:R-:W-:Y:S01]  /*5f70*/  SHF.R.S32.HI R83, RZ, 0x18, R83 ;  /* 0x00000018ff537819 */ /* 0x000fe20000011453 */
[----:B------:R-:W-:Y:S01]  /*5f80*/  IMAD R25, R78, R29, RZ ;  /* 0x0000001d4e197224 */ /* 0x000fe200078e02ff */
[----:B------:R-:W-:Y:S01]  /*5f90*/  SHF.R.S32.HI R84, RZ, 0x18, R84 ;  /* 0x00000018ff547819 */ /* 0x000fe20000011454 */
[----:B------:R-:W-:Y:S01]  /*5fa0*/  IMAD R27, R86, R82, R27 ;  /* 0x00000052561b7224 */ /* 0x000fe200078e021b */
[----:B------:R-:W-:Y:S01]  /*5fb0*/  SHF.R.S32.HI R85, RZ, 0x18, R85 ;  /* 0x00000018ff557819 */ /* 0x000fe20000011455 */
[C---:B------:R-:W-:Y:S01]  /*5fc0*/  IMAD R26, R78.reuse, R30, RZ ;  /* 0x0000001e4e1a7224 */ /* 0x040fe200078e02ff */
[----:B------:R-:W-:Y:S01]  /*5fd0*/  SHF.R.S32.HI R86, RZ, 0x18, R91 ;  /* 0x00000018ff567819 */ /* 0x000fe2000001145b */
[----:B------:R-:W-:Y:S01]  /*5fe0*/  IMAD R24, R81, R82, R24 ;  /* 0x0000005251187224 */ /* 0x000fe200078e0218 */
[----:B------:R-:W-:Y:S01]  /*5ff0*/  I2IP.S8.S32.SAT R109, R27, R22, RZ ;  /* 0x000000161b6d7239 */ /* 0x000fe200000014ff */
[----:B------:R-:W-:Y:S01]  /*6000*/  IMAD R25, R83, R82, R25 ;  /* 0x0000005253197224 */ /* 0x000fe200078e0219 */
[----:B------:R-:W-:Y:S01]  /*6010*/  SHF.R.S32.HI R81, RZ, 0x18, R90 ;  /* 0x00000018ff517819 */ /* 0x000fe2000001145a */
[C---:B------:R-:W-:Y:S01]  /*6020*/  IMAD R31, R78.reuse, R31, RZ ;  /* 0x0000001f4e1f7224 */ /* 0x040fe200078e02ff */
[----:B------:R-:W-:Y:S01]  /*6030*/  I2IP.S8.S32.SAT R109, R21, R20, R109 ;  /* 0x00000014156d7239 */ /* 0x000fe2000000146d */
[----:B------:R-:W-:Y:S01]  /*6040*/  IMAD R26, R85, R82, R26 ;  /* 0x00000052551a7224 */ /* 0x000fe200078e021a */
[C---:B------:R-:W-:Y:S01]  /*6050*/  PRMT R83, R91.reuse, 0x8880, RZ ;  /* 0x000088805b537816 */ /* 0x040fe200000000ff */
[C---:B------:R-:W-:Y:S01]  /*6060*/  IMAD R28, R78.reuse, R32, RZ ;  /* 0x000000204e1c7224 */ /* 0x040fe200078e02ff */
[----:B------:R-:W-:Y:S01]  /*6070*/  SHF.L.U32 R85, R91, 0x8, RZ ;  /* 0x000000085b557819 */ /* 0x000fe200000006ff */
[C---:B------:R-:W-:Y:S02]  /*6080*/  IMAD R29, R78.reuse, R33, RZ ;  /* 0x000000214e1d7224 */ /* 0x040fe400078e02ff */
[----:B------:R-:W-:Y:S01]  /*6090*/  IMAD R31, R81, R82, R31 ;  /* 0x00000052511f7224 */ /* 0x000fe200078e021f */
[----:B------:R-:W-:Y:S01]  /*60a0*/  SHF.R.S32.HI R85, RZ, 0x18, R85 ;  /* 0x00000018ff557819 */ /* 0x000fe20000011455 */
[----:B------:R-:W-:Y:S01]  /*60b0*/  IMAD R30, R78, R34, RZ ;  /* 0x000000224e1e7224 */ /* 0x000fe200078e02ff */
[----:B------:R-:W-:Y:S01]  /*60c0*/  PRMT R81, R92, 0x8880, RZ ;  /* 0x000088805c517816 */ /* 0x000fe200000000ff */
[----:B------:R-:W-:Y:S01]  /*60d0*/  IMAD R28, R83, R82, R28 ;  /* 0x00000052531c7224 */ /* 0x000fe200078e021c */
[----:B------:R-:W-:Y:S01]  /*60e0*/  I2IP.S8.S32.SAT R110, R31, R26, RZ ;  /* 0x0000001a1f6e7239 */ /* 0x000fe200000014ff */
[----:B------:R-:W-:Y:S01]  /*60f0*/  IMAD R29, R84, R82, R29 ;  /* 0x00000052541d7224 */ /* 0x000fe200078e021d */
[----:B------:R-:W-:Y:S01]  /*6100*/  SHF.L.U32 R83, R92, 0x10, RZ ;  /* 0x000000105c537819 */ /* 0x000fe200000006ff */
[----:B------:R-:W-:Y:S01]  /*6110*/  IMAD R35, R78, R35, RZ ;  /* 0x000000234e237224 */ /* 0x000fe200078e02ff */
[----:B------:R-:W-:Y:S01]  /*6120*/  I2IP.S8.S32.SAT R110, R25, R24, R110 ;  /* 0x00000018196e7239 */ /* 0x000fe2000000146e */
[----:B------:R-:W-:Y:S01]  /*6130*/  IMAD R30, R85, R82, R30 ;  /* 0x00000052551e7224 */ /* 0x000fe200078e021e */
[----:B------:R-:W-:Y:S01]  /*6140*/  SHF.L.U32 R85, R92, 0x8, RZ ;  /* 0x000000085c557819 */ /* 0x000fe200000006ff */
[C---:B------:R-:W-:Y:S01]  /*6150*/  IMAD R32, R78.reuse, R36, RZ ;  /* 0x000000244e207224 */ /* 0x040fe200078e02ff */
[----:B------:R-:W-:Y:S01]  /*6160*/  SHF.R.S32.HI R83, RZ, 0x18, R83 ;  /* 0x00000018ff537819 */ /* 0x000fe20000011453 */
[----:B------:R-:W-:Y:S01]  /*6170*/  IMAD R33, R78, R37, RZ ;  /* 0x000000254e217224 */ /* 0x000fe200078e02ff */
[----:B------:R-:W-:Y:S01]  /*6180*/  SHF.R.S32.HI R85, RZ, 0x18, R85 ;  /* 0x00000018ff557819 */ /* 0x000fe20000011455 */
[----:B------:R-:W-:Y:S01]  /*6190*/  IMAD R35, R86, R82, R35 ;  /* 0x0000005256237224 */ /* 0x000fe200078e0223 */
[----:B------:R-:W-:Y:S01]  /*61a0*/  PRMT R84, R93, 0x8880, RZ ;  /* 0x000088805d547816 */ /* 0x000fe200000000ff */
[----:B------:R-:W-:Y:S01]  /*61b0*/  IMAD R34, R78, R38, RZ ;  /* 0x000000264e227224 */ /* 0x000fe200078e02ff */
[----:B------:R-:W-:Y:S01]  /*61c0*/  SHF.L.U32 R86, R96, 0x10, RZ ;  /* 0x0000001060567819 */ /* 0x000fe200000006ff */
[----:B------:R-:W-:Y:S01]  /*61d0*/  IMAD R32, R81, R82, R32 ;  /* 0x0000005251207224 */ /* 0x000fe200078e0220 */
[----:B------:R-:W-:Y:S01]  /*61e0*/  SHF.R.S32.HI R81, RZ, 0x18, R92 ;  /* 0x00000018ff517819 */ /* 0x000fe2000001145c */
[C---:B------:R-:W-:Y:S01]  /*61f0*/  IMAD R39, R78.reuse, R39, RZ ;  /* 0x000000274e277224 */ /* 0x040fe200078e02ff */
[----:B------:R-:W-:Y:S01]  /*6200*/  I2IP.S8.S32.SAT R111, R35, R30, RZ ;  /* 0x0000001e236f7239 */ /* 0x000fe200000014ff */
[-C--:B------:R-:W-:Y:S02]  /*6210*/  IMAD R33, R83, R82.reuse, R33 ;  /* 0x0000005253217224 */ /* 0x080fe400078e0221 */
[----:B------:R-:W-:Y:S01]  /*6220*/  IMAD R34, R85, R82, R34 ;  /* 0x0000005255227224 */ /* 0x000fe200078e0222 */
[----:B------:R-:W-:Y:S01]  /*6230*/  I2IP.S8.S32.SAT R111, R29, R28, R111 ;  /* 0x0000001c1d6f7239 */ /* 0x000fe2000000146f */
[C---:B------:R-:W-:Y:S01]  /*6240*/  IMAD.U32 R83, R93.reuse, 0x10000, RZ ;  /* 0x000100005d537824 */ /* 0x040fe200078e00ff */
[----:B------:R-:W-:Y:S01]  /*6250*/  SHF.L.U32 R85, R93, 0x8, RZ ;  /* 0x000000085d557819 */ /* 0x000fe200000006ff */
[----:B------:R-:W-:Y:S01]  /*6260*/  IMAD R39, R81, R82, R39 ;  /* 0x0000005251277224 */ /* 0x000fe200078e0227 */
[----:B------:R-:W-:Y:S01]  /*6270*/  MOV R81, R84 ;  /* 0x0000005400517202 */ /* 0x000fe20000000f00 */
[C---:B------:R-:W-:Y:S01]  /*6280*/  IMAD R36, R78.reuse, R40, RZ ;  /* 0x000000284e247224 */ /* 0x040fe200078e02ff */
[----:B------:R-:W-:Y:S01]  /*6290*/  SHF.R.S32.HI R83, RZ, 0x18, R83 ;  /* 0x00000018ff537819 */ /* 0x000fe20000011453 */
[C---:B------:R-:W-:Y:S01]  /*62a0*/  IMAD R37, R78.reuse, R41, RZ ;  /* 0x000000294e257224 */ /* 0x040fe200078e02ff */
[----:B------:R-:W-:Y:S01]  /*62b0*/  SHF.R.S32.HI R85, RZ, 0x18, R85 ;  /* 0x00000018ff557819 */ /* 0x000fe20000011455 */
[C---:B------:R-:W-:Y:S01]  /*62c0*/  IMAD R38, R78.reuse, R42, RZ ;  /* 0x0000002a4e267224 */ /* 0x040fe200078e02ff */
[----:B------:R1:W-:Y:S01]  /*62d0*/  STS.128 [R172+0x4200], R108 ;  /* 0x0042006cac007388 */ /* 0x0003e20000000c00 */
[----:B------:R-:W-:Y:S01]  /*62e0*/  IMAD R36, R81, R82, R36 ;  /* 0x0000005251247224 */ /* 0x000fe200078e0224 */
[----:B------:R-:W-:Y:S01]  /*62f0*/  I2IP.S8.S32.SAT R112, R39, R34, RZ ;  /* 0x0000002227707239 */ /* 0x000fe200000014ff */
[-C--:B------:R-:W-:Y:S01]  /*6300*/  IMAD R37, R83, R82.reuse, R37 ;  /* 0x0000005253257224 */ /* 0x080fe200078e0225 */
[----:B------:R-:W-:Y:S01]  /*6310*/  SHF.R.S32.HI R84, RZ, 0x18, R93 ;  /* 0x00000018ff547819 */ /* 0x000fe2000001145d */
[----:B------:R-:W-:Y:S01]  /*6320*/  IMAD R43, R78, R43, RZ ;  /* 0x0000002b4e2b7224 */ /* 0x000fe200078e02ff */
[C---:B------:R-:W-:Y:S01]  /*6330*/  SHF.L.U32 R83, R94.reuse, 0x10, RZ ;  /* 0x000000105e537819 */ /* 0x040fe200000006ff */
[----:B------:R-:W-:Y:S01]  /*6340*/  IMAD R38, R85, R82, R38 ;  /* 0x0000005255267224 */ /* 0x000fe200078e0226 */
[----:B------:R-:W-:Y:S01]  /*6350*/  PRMT R81, R94, 0x8880, RZ ;  /* 0x000088805e517816 */ /* 0x000fe200000000ff */
[----:B------:R-:W-:Y:S01]  /*6360*/  IMAD R40, R78, R44, RZ ;  /* 0x0000002c4e287224 */ /* 0x000fe200078e02ff */
[----:B------:R-:W-:Y:S01]  /*6370*/  SHF.L.U32 R85, R94, 0x8, RZ ;  /* 0x000000085e557819 */ /* 0x000fe200000006ff */
[----:B------:R-:W-:Y:S01]  /*6380*/  IMAD R41, R78, R45, RZ ;  /* 0x0000002d4e297224 */ /* 0x000fe200078e02ff */
[----:B------:R-:W-:Y:S01]  /*6390*/  SHF.R.S32.HI R83, RZ, 0x18, R83 ;  /* 0x00000018ff537819 */ /* 0x000fe20000011453 */
[----:B------:R-:W-:Y:S01]  /*63a0*/  IMAD R43, R84, R82, R43 ;  /* 0x00000052542b7224 */ /* 0x000fe200078e022b */
[----:B------:R-:W-:Y:S01]  /*63b0*/  SHF.R.S32.HI R85, RZ, 0x18, R85 ;  /* 0x00000018ff557819 */ /* 0x000fe20000011455 */
[C---:B------:R-:W-:Y:S01]  /*63c0*/  IMAD R42, R78.reuse, R46, RZ ;  /* 0x0000002e4e2a7224 */ /* 0x040fe200078e02ff */
[----:B------:R-:W-:Y:S01]  /*63d0*/  I2IP.S8.S32.SAT R112, R33, R32, R112 ;  /* 0x0000002021707239 */ /* 0x000fe20000001470 */
[----:B------:R-:W-:Y:S01]  /*63e0*/  IMAD R40, R81, R82, R40 ;  /* 0x0000005251287224 */ /* 0x000fe200078e0228 */
[----:B------:R-:W-:Y:S01]  /*63f0*/  SHF.R.S32.HI R84, RZ, 0x18, R94 ;  /* 0x00000018ff547819 */ /* 0x000fe2000001145e */
[----:B------:R-:W-:Y:S01]  /*6400*/  IMAD R47, R78, R47, RZ ;  /* 0x0000002f4e2f7224 */ /* 0x000fe200078e02ff */
[----:B------:R-:W-:Y:S01]  /*6410*/  I2IP.S8.S32.SAT R113, R43, R38, RZ ;  /* 0x000000262b717239 */ /* 0x000fe200000014ff */
[-C--:B------:R-:W-:Y:S01]  /*6420*/  IMAD R41, R83, R82.reuse, R41 ;  /* 0x0000005253297224 */ /* 0x080fe200078e0229 */
[----:B------:R-:W-:Y:S01]  /*6430*/  PRMT R81, R95, 0x8880, RZ ;  /* 0x000088805f517816 */ /* 0x000fe200000000ff */
[-C--:B------:R-:W-:Y:S01]  /*6440*/  IMAD R42, R85, R82.reuse, R42 ;  /* 0x00000052552a7224 */ /* 0x080fe200078e022a */
[----:B------:R-:W-:Y:S01]  /*6450*/  SHF.L.U32 R83, R95, 0x10, RZ ;  /* 0x000000105f537819 */ /* 0x000fe200000006ff */
[----:B------:R-:W-:Y:S01]  /*6460*/  IMAD R47, R84, R82, R47 ;  /* 0x00000052542f7224 */ /* 0x000fe200078e022f */
[----:B------:R-:W-:Y:S01]  /*6470*/  I2IP.S8.S32.SAT R113, R37, R36, R113 ;  /* 0x0000002425717239 */ /* 0x000fe20000001471 */
[C---:B------:R-:W-:Y:S01]  /*6480*/  IMAD R44, R78.reuse, R48, RZ ;  /* 0x000000304e2c7224 */ /* 0x040fe200078e02ff */
[----:B------:R-:W-:Y:S01]  /*6490*/  SHF.R.S32.HI R83, RZ, 0x18, R83 ;  /* 0x00000018ff537819 */ /* 0x000fe20000011453 */
[----:B------:R-:W-:Y:S01]  /*64a0*/  IMAD.SHL.U32 R84, R95, 0x100, RZ ;  /* 0x000001005f547824 */ /* 0x000fe200078e00ff */
[----:B------:R-:W-:Y:S01]  /*64b0*/  I2IP.S8.S32.SAT R114, R47, R42, RZ ;  /* 0x0000002a2f727239 */ /* 0x000fe200000014ff */
[----:B------:R-:W-:Y:S01]  /*64c0*/  IMAD R45, R78, R49, RZ ;  /* 0x000000314e2d7224 */ /* 0x000fe200078e02ff */
[----:B------:R-:W-:Y:S01]  /*64d0*/  PRMT R85, R96, 0x8880, RZ ;  /* 0x0000888060557816 */ /* 0x000fe200000000ff */
[----:B------:R-:W-:Y:S01]  /*64e0*/  IMAD R44, R81, R82, R44 ;  /* 0x00000052512c7224 */ /* 0x000fe200078e022c */
[----:B------:R-:W-:Y:S01]  /*64f0*/  SHF.R.S32.HI R81, RZ, 0x18, R84 ;  /* 0x00000018ff517819 */ /* 0x000fe20000011454 */
[C---:B------:R-:W-:Y:S01]  /*6500*/  IMAD R46, R78.reuse, R50, RZ ;  /* 0x000000324e2e7224 */ /* 0x040fe200078e02ff */
[----:B------:R-:W-:Y:S01]  /*6510*/  I2IP.S8.S32.SAT R114, R41, R40, R114 ;  /* 0x0000002829727239 */ /* 0x000fe20000001472 */
[----:B------:R-:W-:Y:S01]  /*6520*/  IMAD R45, R83, R82, R45 ;  /* 0x00000052532d7224 */ /* 0x000fe200078e022d */
[----:B------:R-:W-:Y:S01]  /*6530*/  SHF.R.S32.HI R83, RZ, 0x18, R95 ;  /* 0x00000018ff537819 */ /* 0x000fe2000001145f */
[----:B------:R-:W-:Y:S01]  /*6540*/  IMAD R51, R78, R51, RZ ;  /* 0x000000334e337224 */ /* 0x000fe200078e02ff */
[----:B------:R-:W-:Y:S01]  /*6550*/  SHF.L.U32 R84, R96, 0x8, RZ ;  /* 0x0000000860547819 */ /* 0x000fe200000006ff */
[C---:B------:R-:W-:Y:S02]  /*6560*/  IMAD R48, R78.reuse, R52, RZ ;  /* 0x000000344e307224 */ /* 0x040fe400078e02ff */
[-C--:B------:R-:W-:Y:S01]  /*6570*/  IMAD R46, R81, R82.reuse, R46 ;  /* 0x00000052512e7224 */ /* 0x080fe200078e022e */
[----:B------:R-:W-:Y:S01]  /*6580*/  SHF.R.S32.HI R81, RZ, 0x18, R86 ;  /* 0x00000018ff517819 */ /* 0x000fe20000011456 */
[C---:B------:R-:W-:Y:S01]  /*6590*/  IMAD R49, R78.reuse, R53, RZ ;  /* 0x000000354e317224 */ /* 0x040fe200078e02ff */
[----:B------:R-:W-:Y:S01]  /*65a0*/  SHF.R.S32.HI R86, RZ, 0x18, R99 ;  /* 0x00000018ff567819 */ /* 0x000fe20000011463 */
[----:B------:R-:W-:Y:S01]  /*65b0*/  IMAD R51, R83, R82, R51 ;  /* 0x0000005253337224 */ /* 0x000fe200078e0233 */
[----:B------:R-:W-:Y:S01]  /*65c0*/  SHF.R.S32.HI R83, RZ, 0x18, R84 ;  /* 0x00000018ff537819 */ /* 0x000fe20000011454 */
[C---:B------:R-:W-:Y:S01]  /*65d0*/  IMAD R50, R78.reuse, R54, RZ ;  /* 0x000000364e327224 */ /* 0x040fe200078e02ff */
[----:B------:R-:W-:Y:S01]  /*65e0*/  SHF.R.S32.HI R84, RZ, 0x18, R96 ;  /* 0x00000018ff547819 */ /* 0x000fe20000011460 */
[----:B------:R-:W-:Y:S01]  /*65f0*/  IMAD R48, R85, R82, R48 ;  /* 0x0000005255307224 */ /* 0x000fe200078e0230 */
[----:B------:R-:W-:Y:S01]  /*6600*/  I2IP.S8.S32.SAT R115, R51, R46, RZ ;  /* 0x0000002e33737239 */ /* 0x000fe200000014ff */
[C---:B------:R-:W-:Y:S01]  /*6610*/  IMAD R55, R78.reuse, R55, RZ ;  /* 0x000000374e377224 */ /* 0x040fe200078e02ff */
[----:B------:R-:W-:Y:S01]  /*6620*/  SHF.L.U32 R85, R97, 0x10, RZ ;  /* 0x0000001061557819 */ /* 0x000fe200000006ff */
[----:B------:R-:W-:Y:S01]  /*6630*/  IMAD R49, R81, R82, R49 ;  /* 0x0000005251317224 */ /* 0x000fe200078e0231 */
[----:B------:R-:W-:Y:S01]  /*6640*/  PRMT R81, R97, 0x8880, RZ ;  /* 0x0000888061517816 */ /* 0x000fe200000000ff */
[----:B------:R-:W-:Y:S01]  /*6650*/  IMAD R52, R78, R56, RZ ;  /* 0x000000384e347224 */ /* 0x000fe200078e02ff */
[----:B------:R-:W-:Y:S01]  /*6660*/  I2IP.S8.S32.SAT R115, R45, R44, R115 ;  /* 0x0000002c2d737239 */ /* 0x000fe20000001473 */
[-C--:B------:R-:W-:Y:S01]  /*6670*/  IMAD R50, R83, R82.reuse, R50 ;  /* 0x0000005253327224 */ /* 0x080fe200078e0232 */
[----:B------:R-:W-:Y:S01]  /*6680*/  SHF.R.S32.HI R83, RZ, 0x18, R85 ;  /* 0x00000018ff537819 */ /* 0x000fe20000011455 */
[-C--:B------:R-:W-:Y:S01]  /*6690*/  IMAD R55, R84, R82.reuse, R55 ;  /* 0x0000005254377224 */ /* 0x080fe200078e0237 */
[----:B------:R-:W-:Y:S01]  /*66a0*/  PRMT R85, R98, 0x8880, RZ ;  /* 0x0000888062557816 */ /* 0x000fe200000000ff */
[----:B------:R-:W-:Y:S01]  /*66b0*/  IMAD R52, R81, R82, R52 ;  /* 0x0000005251347224 */ /* 0x000fe200078e0234 */
[----:B------:R-:W-:Y:S01]  /*66c0*/  SHF.L.U32 R81, R97, 0x8, RZ ;  /* 0x0000000861517819 */ /* 0x000fe200000006ff */
[C---:B------:R-:W-:Y:S01]  /*66d0*/  IMAD R53, R78.reuse, R57, RZ ;  /* 0x000000394e357224 */ /* 0x040fe200078e02ff */
[----:B------:R1:W-:Y:S01]  /*66e0*/  STS.128 [R171+0x4200], R112 ;  /* 0x00420070ab007388 */ /* 0x0003e20000000c00 */
[----:B------:R-:W-:Y:S01]  /*66f0*/  IMAD R54, R78, R58, RZ ;  /* 0x0000003a4e367224 */ /* 0x000fe200078e02ff */
[----:B------:R-:W-:Y:S01]  /*6700*/  SHF.R.S32.HI R81, RZ, 0x18, R81 ;  /* 0x00000018ff517819 */ /* 0x000fe20000011451 */
[----:B------:R-:W-:Y:S01]  /*6710*/  IMAD R53, R83, R82, R53 ;  /* 0x0000005253357224 */ /* 0x000fe200078e0235 */
[----:B------:R-:W-:Y:S01]  /*6720*/  SHF.L.U32 R84, R98, 0x10, RZ ;  /* 0x0000001062547819 */ /* 0x000fe200000006ff */
[C---:B------:R-:W-:Y:S01]  /*6730*/  IMAD R59, R78.reuse, R59, RZ ;  /* 0x0000003b4e3b7224 */ /* 0x040fe200078e02ff */
[----:B------:R-:W-:Y:S01]  /*6740*/  SHF.R.S32.HI R83, RZ, 0x18, R97 ;  /* 0x00000018ff537819 */ /* 0x000fe20000011461 */
[C---:B------:R-:W-:Y:S01]  /*6750*/  IMAD R56, R78.reuse, R60, RZ ;  /* 0x0000003c4e387224 */ /* 0x040fe200078e02ff */
[----:B------:R-:W-:Y:S01]  /*6760*/  I2IP.S8.S32.SAT R120, R55, R50, RZ ;  /* 0x0000003237787239 */ /* 0x000fe200000014ff */
[----:B------:R-:W-:Y:S01]  /*6770*/  IMAD R54, R81, R82, R54 ;  /* 0x0000005251367224 */ /* 0x000fe200078e0236 */
[----:B------:R-:W-:Y:S01]  /*6780*/  SHF.R.S32.HI R84, RZ, 0x18, R84 ;  /* 0x00000018ff547819 */ /* 0x000fe20000011454 */
[----:B------:R-:W-:Y:S01]  /*6790*/  IMAD R57, R78, R61, RZ ;  /* 0x0000003d4e397224 */ /* 0x000fe200078e02ff */
[----:B------:R-:W-:Y:S01]  /*67a0*/  I2IP.S8.S32.SAT R120, R49, R48, R120 ;  /* 0x0000003031787239 */ /* 0x000fe20000001478 */
[-C--:B------:R-:W-:Y:S01]  /*67b0*/  IMAD R59, R83, R82.reuse, R59 ;  /* 0x00000052533b7224 */ /* 0x080fe200078e023b */
[----:B------:R-:W-:Y:S01]  /*67c0*/  PRMT R83, R99, 0x8880, RZ ;  /* 0x0000888063537816 */ /* 0x000fe200000000ff */
[-C--:B------:R-:W-:Y:S01]  /*67d0*/  IMAD R56, R85, R82.reuse, R56 ;  /* 0x0000005255387224 */ /* 0x080fe200078e0238 */
[----:B------:R-:W-:Y:S01]  /*67e0*/  SHF.R.S32.HI R81, RZ, 0x18, R98 ;  /* 0x00000018ff517819 */ /* 0x000fe20000011462 */
[----:B------:R-:W-:Y:S01]  /*67f0*/  IMAD R57, R84, R82, R57 ;  /* 0x0000005254397224 */ /* 0x000fe200078e0239 */
[----:B------:R-:W-:Y:S01]  /*6800*/  I2IP.S8.S32.SAT R121, R59, R54, RZ ;  /* 0x000000363b797239 */ /* 0x000fe200000014ff */
[C---:B------:R-:W-:Y:S01]  /*6810*/  IMAD R58, R78.reuse, R62, RZ ;  /* 0x0000003e4e3a7224 */ /* 0x040fe200078e02ff */
[C---:B------:R-:W-:Y:S01]  /*6820*/  SHF.L.U32 R85, R99.reuse, 0x8, RZ ;  /* 0x0000000863557819 */ /* 0x040fe200000006ff */
[----:B------:R-:W-:Y:S01]  /*6830*/  IMAD.U32 R84, R99, 0x10000, RZ ;  /* 0x0001000063547824 */ /* 0x000fe200078e00ff */
[----:B------:R-:W-:Y:S01]  /*6840*/  I2IP.S8.S32.SAT R121, R53, R52, R121 ;  /* 0x0000003435797239 */ /* 0x000fe20000001479 */
[C---:B------:R-:W-:Y:S01]  /*6850*/  IMAD R63, R78.reuse, R63, RZ ;  /* 0x0000003f4e3f7224 */ /* 0x040fe200078e02ff */
[----:B------:R-:W-:Y:S01]  /*6860*/  SHF.R.S32.HI R85, RZ, 0x18, R85 ;  /* 0x00000018ff557819 */ /* 0x000fe20000011455 */
[C---:B------:R-:W-:Y:S01]  /*6870*/  IMAD R60, R78.reuse, R64, RZ ;  /* 0x000000404e3c7224 */ /* 0x040fe200078e02ff */
[----:B------:R-:W-:Y:S01]  /*6880*/  SHF.R.S32.HI R84, RZ, 0x18, R84 ;  /* 0x00000018ff547819 */ /* 0x000fe20000011454 */
[-C--:B------:R-:W-:Y:S02]  /*6890*/  IMAD R58, R87, R82.reuse, R58 ;  /* 0x00000052573a7224 */ /* 0x080fe400078e023a */
[C---:B------:R-:W-:Y:S02]  /*68a0*/  IMAD R61, R78.reuse, R65, RZ ;  /* 0x000000414e3d7224 */ /* 0x040fe400078e02ff */
[-C--:B------:R-:W-:Y:S02]  /*68b0*/  IMAD R63, R81, R82.reuse, R63 ;  /* 0x00000052513f7224 */ /* 0x080fe400078e023f */
[----:B------:R-:W-:Y:S02]  /*68c0*/  IMAD R60, R83, R82, R60 ;  /* 0x00000052533c7224 */ /* 0x000fe400078e023c */
[----:B------:R-:W-:Y:S01]  /*68d0*/  IMAD R62, R78, R66, RZ ;  /* 0x000000424e3e7224 */ /* 0x000fe200078e02ff */
[----:B------:R-:W-:Y:S01]  /*68e0*/  I2IP.S8.S32.SAT R122, R63, R58, RZ ;  /* 0x0000003a3f7a7239 */ /* 0x000fe200000014ff */
[----:B------:R-:W-:Y:S02]  /*68f0*/  IMAD R61, R84, R82, R61 ;  /* 0x00000052543d7224 */ /* 0x000fe400078e023d */
[----:B------:R-:W-:Y:S01]  /*6900*/  IMAD R67, R78, R67, RZ ;  /* 0x000000434e437224 */ /* 0x000fe200078e02ff */
[----:B------:R-:W-:Y:S01]  /*6910*/  I2IP.S8.S32.SAT R122, R57, R56, R122 ;  /* 0x00000038397a7239 */ /* 0x000fe2000000147a */
[-C--:B------:R-:W-:Y:S02]  /*6920*/  IMAD R62, R85, R82.reuse, R62 ;  /* 0x00000052553e7224 */ /* 0x080fe400078e023e */
[----:B------:R-:W-:Y:S05]  /*6930*/  IMAD R67, R86, R82, R67 ;  /* 0x0000005256437224 */ /* 0x000fea00078e0243 */
[----:B------:R-:W-:Y:S04]  /*6940*/  I2IP.S8.S32.SAT R123, R67, R62, RZ ;  /* 0x0000003e437b7239 */ /* 0x000fe800000014ff */
[----:B------:R-:W-:Y:S05]  /*6950*/  I2IP.S8.S32.SAT R123, R61, R60, R123 ;  /* 0x0000003c3d7b7239 */ /* 0x000fea000000147b */
[----:B------:R1:W-:Y:S01]  /*6960*/  STS.128 [R170+0x4200], R120 ;  /* 0x00420078aa007388 */ /* 0x0003e20000000c00 */
[----:B------:R-:W-:Y:S01]  /*6970*/  @!PT LDS RZ, [RZ] ;  /* 0x00000000fffff984 */ /* 0x000fe20000000800 */
[----:B------:R-:W-:Y:S01]  /*6980*/  @!PT LDS RZ, [RZ] ;  /* 0x00000000fffff984 */ /* 0x000fe20000000800 */
[----:B------:R-:W-:Y:S01]  /*6990*/  @!PT LDS RZ, [RZ] ;  /* 0x00000000fffff984 */ /* 0x000fe20000000800 */
[----:B------:R-:W-:Y:S01]  /*69a0*/  @!PT LDS RZ, [RZ] ;  /* 0x00000000fffff984 */ /* 0x000fe20000000800 */
[----:B------:R2:W-:Y:S07]  /*69b0*/  MEMBAR.ALL.CTA ;  /* 0x0000000000007992 */ /* 0x0005ee0000008000 */
[----:B--2---:R-:W2:Y:S02]  /*69c0*/  FENCE.VIEW.ASYNC.S ;  /* 0x00000000000073c6 */ /* 0x004ea40000000000 */
[----:B--2---:R-:W-:Y:S06]  /*69d0*/  BAR.SYNC.DEFER_BLOCKING 0x1, 0x80 ;  /* 0x0042000000007b1d */ /* 0x004fec0000010000 */
[----:B------:R-:W-:Y:S05]  /*69e0*/  @P0 BRA `(.L_x_94) ;  /* 0x0000000000280947 */ /* 0x000fea0003800000 */
[----:B------:R-:W-:Y:S02]  /*69f0*/  UIADD3 UR4, UPT, UPT, UR49, 0x4200, URZ ;  /* 0x0000420031047890 */ /* 0x000fe4000fffe0ff */
[----:B------:R-:W-:Y:S01]  /*6a00*/  UIADD3 UR6, UP0, UPT, UR52, 0x680, URZ ;  /* 0x0000068034067890 */ /* 0x000fe2000ff1e0ff */
[----:B------:R-:W-:Y:S03]  /*6a10*/  UMOV UR43, UR36 ;  /* 0x00000024002b7c82 */ /* 0x000fe60008000000 */
[----:B------:R-:W-:Y:S01]  /*6a20*/  MOV R166, UR4 ;  /* 0x0000000400a67c02 */ /* 0x000fe20008000f00 */
[----:B------:R-:W-:Y:S03]  /*6a30*/  UIADD3.X UR7, UPT, UPT, URZ, UR53, URZ, UP0, !UPT ;  /* 0x00000035ff077290 */ /* 0x000fe600087fe4ff */
[----:B------:R-:W-:Y:S11]  /*6a40*/  R2UR UR40, R166 ;  /* 0x00000000a62872ca */ /* 0x000ff600000e0000 */
[----:B------:R-:W-:Y:S02]  /*6a50*/  @!UPT UIADD3 URZ, UPT, UPT, URZ, URZ, URZ ;  /* 0x000000fffffff290 */ /* 0x000fe4000fffe0ff */
[----:B------:R2:W-:Y:S01]  /*6a60*/  UTMASTG.3D [UR40], [UR6] ;  /* 0x00000028060073b5 */ /* 0x0005e20008010000 */
[----:B------:R0:W-:Y:S01]  /*6a70*/  UTMACMDFLUSH ;  /* 0x00000000000079b7 */ /* 0x0001e20000000000 */
[----:B--2---:R-:W-:Y:S04]  /*6a80*/  DEPBAR.LE SB0, 0x1 ;  /* 0x000080400000791a */ /* 0x004fe80000000000 */
.L_x_94:
[----:B------:R-:W-:Y:S05]  /*6a90*/  BSYNC.RECONVERGENT B0 ;  /* 0x0000000000007941 */ /* 0x000fea0003800200 */
.L_x_93:
[----:B------:R-:W-:Y:S06]  /*6aa0*/  BAR.SYNC.DEFER_BLOCKING 0x1, 0x80 ;  /* 0x0042000000007b1d */ /* 0x000fec0000010000 */
[----:B------:R-:W2:Y:S01]  /*6ab0*/  @P6 SYNCS.PHASECHK.TRANS64.TRYWAIT P0, [R125+URZ+0x30], R126 ;  /* 0x0000307e7d0065a7 */ /* 0x000ea200080011ff */
[----:B------:R-:W-:Y:S01]  /*6ac0*/  BSSY B1, `(.L_x_95) ;  /* 0x0000023000017945 */ /* 0x000fe20003800000 */
[----:B--2---:R-:W-:Y:S03]  /*6ad0*/  @P6 SEL R117, RZ, 0x1, !P0 ;  /* 0x00000001ff756807 */ /* 0x004fe60004000000 */
[----:B------:R-:W-:Y:S05]  /*6ae0*/  @!P6 BRA `(.L_x_96) ;  /* 0x000000000080e947 */ /* 0x000fea0003800000 */
[----:B------:R-:W-:Y:S01]  /*6af0*/  ISETP.NE.AND P1, PT, R118, RZ, PT ;  /* 0x000000ff7600720c */ /* 0x000fe20003f25270 */
[----:B------:R-:W-:Y:S01]  /*6b00*/  BSSY B0, `(.L_x_97) ;  /* 0x000000a000007945 */ /* 0x000fe20003800000 */
[----:B------:R-:W-:Y:S11]  /*6b10*/  ISETP.NE.AND P0, PT, R117, RZ, PT ;  /* 0x000000ff7500720c */ /* 0x000ff60003f05270 */
[----:B------:R-:W-:Y:S04]  /*6b20*/  @P1 IMAD R119, R160, 0x2000, R119 ;  /* 0x00002000a0771824 */ /* 0x000fe800078e0277 */
[--C-:B------:R-:W-:Y:S01]  /*6b30*/  @P1 IMAD.IADD R124, R124, 0x1, R119.reuse ;  /* 0x000000017c7c1824 */ /* 0x100fe200078e0277 */
[----:B------:R-:W-:Y:S01]  /*6b40*/  @P1 IADD3 R3, PT, PT, R165, R119, RZ ;  /* 0x00000077a5031210 */ /* 0x000fe20007ffe0ff */
[----:B------:R-:W-:Y:S01]  /*6b50*/  @P1 IMAD.IADD R2, R164, 0x1, R119 ;  /* 0x00000001a4021824 */ /* 0x000fe200078e0277 */
[----:B------:R-:W-:Y:S06]  /*6b60*/  @P0 BRA `(.L_x_98) ;  /* 0x00000000000c0947 */ /* 0x000fec0003800000 */
[----:B------:R-:W-:Y:S04]  /*6b70*/  SHF.L.U32 R0, R159, 0x1f, RZ ;  /* 0x0000001f9f007819 */ /* 0x000fe800000006ff */
[----:B------:R-:W2:Y:S02]  /*6b80*/  SYNCS.PHASECHK.TRANS64.TRYWAIT P0, [R125+URZ+0x30], R0 ;  /* 0x000030007d0075a7 */ /* 0x000ea400080011ff */
[----:B--2---:R-:W-:Y:S05]  /*6b90*/  @!P0 BRA `(.L_x_99) ;  /* 0x0000001c00dc8947 */ /* 0x004fea0003800000 */
.L_x_98:
[----:B------:R-:W-:Y:S05]  /*6ba0*/  BSYNC B0 ;  /* 0x0000000000007941 */ /* 0x000fea0003800000 */
.L_x_97:
[----:B------:R-:W-:Y:S01]  /*6bb0*/  ISETP.NE.AND P0, PT, R118, RZ, PT ;  /* 0x000000ff7600720c */ /* 0x000fe20003f05270 */
[----:B--2---:R-:W-:Y:S02]  /*6bc0*/  VIADD R125, R125, 0x40 ;  /* 0x000000407d7d7836 */ /* 0x004fe40000000000 */
[----:B------:R-:W-:Y:S02]  /*6bd0*/  IMAD.U32 R0, RZ, RZ, UR37 ;  /* 0x00000025ff007e24 */ /* 0x000fe4000f8e00ff */
[----:B------:R-:W-:Y:S03]  /*6be0*/  VIADD R160, R160, 0x1 ;  /* 0x00000001a0a07836 */ /* 0x000fe60000000000 */
[----:B------:R-:W-:Y:S05]  /*6bf0*/  PRMT R0, R0, 0x654, R125 ;  /* 0x0000065400007816 */ /* 0x000fea000000007d */
[----:B------:R2:W3:Y:S04]  /*6c00*/  @P0 LDS.128 R100, [R119+0x200] ;  /* 0x0002000077640984 */ /* 0x0004e80000000c00 */
[----:B------:R2:W4:Y:S04]  /*6c10*/  @P0 LDS.128 R88, [R3+0x200] ;  /* 0x0002000003580984 */ /* 0x0005280000000c00 */
        /* <DEDUP_REMOVED lines=12> */
[----:B--234-:R-:W-:Y:S02]  /*6ce0*/  LOP3.LUT R159, R159, R0, RZ, 0x3c, !PT ;  /* 0x000000009f9f7212 */ /* 0x01cfe400078e3cff */
.L_x_96:
[----:B------:R-:W-:Y:S05]  /*6cf0*/  BSYNC B1 ;  /* 0x0000000000017941 */ /* 0x000fea0003800000 */
.L_x_95:
[----:B------:R-:W-:Y:S05]  /*6d00*/  VIADD R3, R80, 0x40 ;  /* 0x0000004050037836 */ /* 0x000fea0000000000 */
[----:B------:R-:W-:Y:S04]  /*6d10*/  SHF.R.U32.HI R3, RZ, 0x15, R3 ;  /* 0x00000015ff037819 */ /* 0x000fe80000011603 */
[----:B------:R-:W-:Y:S11]  /*6d20*/  LOP3.LUT P0, RZ, R3, 0x3, R154, 0x48, !PT ;  /* 0x0000000303ff7812 */ /* 0x000ff6000780489a */
[----:B------:R-:W-:Y:S02]  /*6d30*/  @!UPT UIADD3 URZ, UPT, UPT, URZ, URZ, URZ ;  /* 0x000000fffffff290 */ /* 0x000fe4000fffe0ff */
[----:B------:R-:W-:Y:S05]  /*6d40*/  @!P0 BRA `(.L_x_100) ;  /* 0x0000000000408947 */ /* 0x000fea0003800000 */
[----:B------:R-:W2:Y:S01]  /*6d50*/  LDCU.64 UR8, c[0x4][0x70] ;  /* 0x01000e00ff0877ac */ /* 0x000ea20008000a00 */
[----:B------:R-:W-:Y:S01]  /*6d60*/  MOV R3, 0x0 ;  /* 0x0000000000037802 */ /* 0x000fe20000000f00 */
[----:B------:R-:W-:Y:S02]  /*6d70*/  HFMA2 R12, -RZ, RZ, 0, 5.9604644775390625e-08 ;  /* 0x00000001ff0c7431 */ /* 0x000fe400000001ff */
[----:B------:R-:W-:Y:S02]  /*6d80*/  IMAD.MOV.U32 R8, RZ, RZ, 0x192 ;  /* 0x00000192ff087424 */ /* 0x000fe400078e00ff */
[----:B------:R-:W-:Y:S01]  /*6d90*/  IMAD.MOV.U32 R13, RZ, RZ, RZ ;  /* 0x000000ffff0d7224 */ /* 0x000fe200078e00ff */
[----:B------:R-:W3:Y:S01]  /*6da0*/  LDCU.64 UR6, c[0x4][0x78] ;  /* 0x01000f00ff0677ac */ /* 0x000ee20008000a00 */
[----:B------:R-:W4:Y:S01]  /*6db0*/  LDC.64 R2, c[0x4][R3] ;  /* 0x0100000003027b82 */ /* 0x000f220000000a00 */
[----:B------:R-:W5:Y:S01]  /*6dc0*/  LDCU.64 UR4, c[0x4][0x10] ;  /* 0x01000200ff0477ac */ /* 0x000f620008000a00 */
[----:B--2---:R-:W-:Y:S01]  /*6dd0*/  MOV R5, UR9 ;  /* 0x0000000900057c02 */ /* 0x004fe20008000f00 */
[----:B------:R-:W-:Y:S01]  /*6de0*/  IMAD.U32 R4, RZ, RZ, UR8 ;  /* 0x00000008ff047e24 */ /* 0x000fe2000f8e00ff */
[----:B---3--:R-:W-:Y:S01]  /*6df0*/  MOV R7, UR7 ;  /* 0x0000000700077c02 */ /* 0x008fe20008000f00 */
[----:B------:R-:W-:Y:S01]  /*6e00*/  IMAD.U32 R6, RZ, RZ, UR6 ;  /* 0x00000006ff067e24 */ /* 0x000fe2000f8e00ff */
[----:B-----5:R-:W-:Y:S01]  /*6e10*/  MOV R11, UR5 ;  /* 0x00000005000b7c02 */ /* 0x020fe20008000f00 */
[----:B------:R-:W-:Y:S02]  /*6e20*/  IMAD.U32 R10, RZ, RZ, UR4 ;  /* 0x00000004ff0a7e24 */ /* 0x000fe4000f8e00ff */
[----:B------:R-:W-:Y:S07]  /*6e30*/  LEPC R20, `(.L_x_100) ;  /* 0x000000001014794e */ /* 0x000fee0000000000 */
[----:B-1--4-:R-:W-:Y:S05]  /*6e40*/  CALL.ABS.NOINC R2 ;  /* 0x0000000002007343 */ /* 0x012fea0003c00000 */
.L_x_100:
[----:B------:R-:W-:Y:S01]  /*6e50*/  ISETP.NE.AND P0, PT, R167, RZ, PT ;  /* 0x000000ffa700720c */ /* 0x000fe20003f05270 */
[----:B------:R-:W-:Y:S05]  /*6e60*/  WARPSYNC.ALL ;  /* 0x0000000000007948 */ /* 0x000fea0003800000 */
[----:B------:R-:W-:Y:S01]  /*6e70*/  IMAD.U32 R140, R102, 0x10000, RZ ;  /* 0x00010000668c7824 */ /* 0x000fe200078e00ff */
[----:B------:R-:W-:Y:S01]  /*6e80*/  R2UR UR4, R80 ;  /* 0x00000000500472ca */ /* 0x000fe200000e0000 */
[----:B------:R-:W-:Y:S01]  /*6e90*/  IMAD.U32 R134, R88, 0x10000, RZ ;  /* 0x0001000058867824 */ /* 0x000fe200078e00ff */
[C---:B------:R-:W-:Y:S01]  /*6ea0*/  SHF.L.U32 R0, R100.reuse, 0x10, RZ ;  /* 0x0000001064007819 */ /* 0x040fe200000006ff */
[----:B-1----:R-:W-:Y:S01]  /*6eb0*/  IMAD.U32 R119, R93, 0x10000, RZ ;  /* 0x000100005d777824 */ /* 0x002fe200078e00ff */
[----:B------:R-:W-:Y:S01]  /*6ec0*/  PRMT R3, R100, 0x8880, RZ ;  /* 0x0000888064037816 */ /* 0x000fe200000000ff */
[----:B------:R-:W-:Y:S01]  /*6ed0*/  IMAD.U32 R104, R98, 0x10000, RZ ;  /* 0x0001000062687824 */ /* 0x000fe200078e00ff */
[----:B------:R-:W-:Y:S01]  /*6ee0*/  SHF.L.U32 R81, R100, 0x8, RZ ;  /* 0x0000000864517819 */ /* 0x000fe200000006ff */
[----:B------:R-:W-:Y:S01]  /*6ef0*/  IMAD.SHL.U32 R127, R90, 0x100, RZ ;  /* 0x000001005a7f7824 */ /* 0x000fe200078e00ff */
[----:B------:R-:W-:Y:S01]  /*6f00*/  SHF.R.S32.HI R0, RZ, 0x18, R0 ;  /* 0x00000018ff007819 */ /* 0x000fe20000011400 */
[----:B------:R-:W-:Y:S01]  /*6f10*/  IMAD.SHL.U32 R112, R95, 0x100, RZ ;  /* 0x000001005f707824 */ /* 0x000fe200078e00ff */
[----:B------:R-:W-:Y:S01]  /*6f20*/  SHF.R.S32.HI R81, RZ, 0x18, R81 ;  /* 0x00000018ff517819 */ /* 0x000fe20000011451 */
[----:B------:R-:W-:Y:S01]  /*6f30*/  BSSY.RECONVERGENT B0, `(.L_x_101) ;  /* 0x0000121000007945 */ /* 0x000fe20003800200 */
[----:B------:R-:W-:Y:S01]  /*6f40*/  SHF.R.S32.HI R2, RZ, 0x18, R100 ;  /* 0x00000018ff027819 */ /* 0x000fe20000011464 */
[----:B------:R-:W1:Y:S01]  /*6f50*/  LDTM.x64 R4, tmem[UR4+0x40] ;  /* 0x00004004000479ee */ /* 0x000e620008340000 */
[----:B------:R-:W-:Y:S01]  /*6f60*/  NOP ;  /* 0x0000000000007918 */ /* 0x000fe20000000000 */
[----:B------:R-:W-:Y:S02]  /*6f70*/  SHF.R.S32.HI R84, RZ, 0x18, R101 ;  /* 0x00000018ff547819 */ /* 0x000fe40000011465 */
[----:B------:R-:W-:Y:S02]  /*6f80*/  SHF.R.S32.HI R85, RZ, 0x18, R102 ;  /* 0x00000018ff557819 */ /* 0x000fe40000011466 */
[----:B------:R-:W-:Y:S02]  /*6f90*/  SHF.R.S32.HI R86, RZ, 0x18, R103 ;  /* 0x00000018ff567819 */ /* 0x000fe40000011467 */
[----:B------:R-:W-:Y:S02]  /*6fa0*/  SHF.R.S32.HI R87, RZ, 0x18, R88 ;  /* 0x00000018ff577819 */ /* 0x000fe40000011458 */
[----:B------:R-:W-:Y:S02]  /*6fb0*/  R2UR UR5, R116 ;  /* 0x00000000740572ca */ /* 0x000fe400000e0000 */
[C---:B------:R-:W-:Y:S02]  /*6fc0*/  PRMT R143, R101.reuse, 0x8880, RZ ;  /* 0x00008880658f7816 */ /* 0x040fe400000000ff */
[----:B------:R-:W-:Y:S02]  /*6fd0*/  SHF.L.U32 R83, R101, 0x10, RZ ;  /* 0x0000001065537819 */ /* 0x000fe400000006ff */
[----:B------:R-:W-:Y:S02]  /*6fe0*/  PRMT R141, R102, 0x8880, RZ ;  /* 0x00008880668d7816 */ /* 0x000fe400000000ff */
[----:B------:R-:W-:Y:S02]  /*6ff0*/  SHF.R.S32.HI R83, RZ, 0x18, R83 ;  /* 0x00000018ff537819 */ /* 0x000fe40000011453 */
[C---:B------:R-:W-:Y:S02]  /*7000*/  PRMT R138, R103.reuse, 0x8880, RZ ;  /* 0x00008880678a7816 */ /* 0x040fe400000000ff */
[----:B------:R-:W-:Y:S01]  /*7010*/  SHF.L.U32 R137, R103, 0x10, RZ ;  /* 0x0000001067897819 */ /* 0x000fe200000006ff */
[----:B------:R-:W-:Y:S01]  /*7020*/  UIADD3 UR5, UPT, UPT, UR5, 0xa0, URZ ;  /* 0x000000a005057890 */ /* 0x000fe2000fffe0ff */
[----:B-1----:R-:W-:Y:S01]  /*7030*/  IMAD R4, R78, R4, RZ ;  /* 0x000000044e047224 */ /* 0x002fe200078e02ff */
[----:B------:R-:W-:Y:S01]  /*7040*/  PRMT R135, R88, 0x8880, RZ ;  /* 0x0000888058877816 */ /* 0x000fe200000000ff */
[C---:B------:R-:W-:Y:S01]  /*7050*/  IMAD R5, R78.reuse, R5, RZ ;  /* 0x000000054e057224 */ /* 0x040fe200078e02ff */
[----:B------:R-:W-:Y:S01]  /*7060*/  UPRMT UR5, UR37, 0x654, UR5 ;  /* 0x0000065425057896 */ /* 0x000fe20008000005 */
[----:B------:R-:W-:Y:S01]  /*7070*/  IMAD R4, R3, R82, R4 ;  /* 0x0000005203047224 */ /* 0x000fe200078e0204 */
[C---:B------:R-:W-:Y:S01]  /*7080*/  PRMT R132, R89.reuse, 0x8880, RZ ;  /* 0x0000888059847816 */ /* 0x040fe200000000ff */
[----:B------:R-:W-:Y:S01]  /*7090*/  IMAD R6, R78, R6, RZ ;  /* 0x000000064e067224 */ /* 0x000fe200078e02ff */
[----:B------:R-:W-:Y:S01]  /*70a0*/  SHF.L.U32 R131, R89, 0x10, RZ ;  /* 0x0000001059837819 */ /* 0x000fe200000006ff */
[----:B------:R-:W-:Y:S01]  /*70b0*/  IMAD R5, R0, R82, R5 ;  /* 0x0000005200057224 */ /* 0x000fe200078e0205 */
[----:B------:R-:W-:Y:S01]  /*70c0*/  PRMT R129, R90, 0x8880, RZ ;  /* 0x000088805a817816 */ /* 0x000fe200000000ff */
[----:B------:R-:W-:Y:S01]  /*70d0*/  IMAD R0, R78, R16, RZ ;  /* 0x000000104e007224 */ /* 0x000fe200078e02ff */
[----:B------:R-:W-:Y:S01]  /*70e0*/  SHF.L.U32 R128, R90, 0x10, RZ ;  /* 0x000000105a807819 */ /* 0x000fe200000006ff */
[C---:B------:R-:W-:Y:S01]  /*70f0*/  IMAD R7, R78.reuse, R7, RZ ;  /* 0x000000074e077224 */ /* 0x040fe200078e02ff */
[----:B------:R-:W-:Y:S01]  /*7100*/  SYNCS.ARRIVE.TRANS64.RED.A1T0 RZ, [UR5], RZ ;  /* 0x000000ffffff79a7 */ /* 0x000fe20008100405 */
[C---:B------:R-:W-:Y:S01]  /*7110*/  IMAD R16, R78.reuse, R20, RZ ;  /* 0x000000144e107224 */ /* 0x040fe200078e02ff */
[C---:B------:R-:W-:Y:S01]  /*7120*/  PRMT R126, R91.reuse, 0x8880, RZ ;  /* 0x000088805b7e7816 */ /* 0x040fe200000000ff */
[C---:B------:R-:W-:Y:S01]  /*7130*/  IMAD R20, R78.reuse, R24, RZ ;  /* 0x000000184e147224 */ /* 0x040fe200078e02ff */
[----:B------:R-:W-:Y:S01]  /*7140*/  SHF.L.U32 R125, R91, 0x10, RZ ;  /* 0x000000105b7d7819 */ /* 0x000fe200000006ff */
[----:B------:R-:W-:Y:S01]  /*7150*/  IMAD R6, R81, R82, R6 ;  /* 0x0000005251067224 */ /* 0x000fe200078e0206 */
[----:B------:R-:W-:Y:S01]  /*7160*/  MOV R81, R143 ;  /* 0x0000008f00517202 */ /* 0x000fe20000000f00 */
[----:B------:R-:W-:Y:S01]  /*7170*/  IMAD R24, R78, R28, RZ ;  /* 0x0000001c4e187224 */ /* 0x000fe200078e02ff */
[----:B------:R-:W-:Y:S01]  /*7180*/  PRMT R123, R92, 0x8880, RZ ;  /* 0x000088805c7b7816 */ /* 0x000fe200000000ff */
[----:B------:R-:W-:Y:S01]  /*7190*/  IMAD R28, R78, R32, RZ ;  /* 0x000000204e1c7224 */ /* 0x000fe200078e02ff */
[----:B------:R-:W-:Y:S01]  /*71a0*/  SHF.L.U32 R122, R92, 0x10, RZ ;  /* 0x000000105c7a7819 */ /* 0x000fe200000006ff */
[----:B------:R-:W-:Y:S01]  /*71b0*/  IMAD R7, R2, R82, R7 ;  /* 0x0000005202077224 */ /* 0x000fe200078e0207 */
[----:B------:R-:W-:Y:S01]  /*71c0*/  PRMT R120, R93, 0x8880, RZ ;  /* 0x000088805d787816 */ /* 0x000fe200000000ff */
[----:B------:R-:W-:Y:S01]  /*71d0*/  IMAD R32, R78, R36, RZ ;  /* 0x000000244e207224 */ /* 0x000fe200078e02ff */
[----:B------:R-:W-:Y:S01]  /*71e0*/  PRMT R117, R94, 0x8880, RZ ;  /* 0x000088805e757816 */ /* 0x000fe200000000ff */
[----:B------:R-:W-:Y:S01]  /*71f0*/  IMAD R2, R78, R17, RZ ;  /* 0x000000114e027224 */ /* 0x000fe200078e02ff */
[----:B------:R-:W-:Y:S01]  /*7200*/  SHF.L.U32 R116, R94, 0x10, RZ ;  /* 0x000000105e747819 */ /* 0x000fe200000006ff */
[----:B------:R-:W-:Y:S01]  /*7210*/  IMAD R36, R78, R40, RZ ;  /* 0x000000284e247224 */ /* 0x000fe200078e02ff */
[----:B------:R-:W-:Y:S01]  /*7220*/  SHF.L.U32 R115, R94, 0x8, RZ ;  /* 0x000000085e737819 */ /* 0x000fe200000006ff */
[C---:B------:R-:W-:Y:S01]  /*7230*/  IMAD R17, R78.reuse, R21, RZ ;  /* 0x000000154e117224 */ /* 0x040fe200078e02ff */
[C---:B------:R-:W-:Y:S01]  /*7240*/  PRMT R114, R95.reuse, 0x8880, RZ ;  /* 0x000088805f727816 */ /* 0x040fe200000000ff */
[C---:B------:R-:W-:Y:S01]  /*7250*/  IMAD R40, R78.reuse, R44, RZ ;  /* 0x0000002c4e287224 */ /* 0x040fe200078e02ff */
[----:B------:R-:W-:Y:S01]  /*7260*/  SHF.L.U32 R113, R95, 0x10, RZ ;  /* 0x000000105f717819 */ /* 0x000fe200000006ff */
[----:B------:R-:W-:Y:S01]  /*7270*/  IMAD R21, R78, R25, RZ ;  /* 0x000000194e157224 */ /* 0x000fe200078e02ff */
[----:B------:R-:W-:Y:S01]  /*7280*/  PRMT R111, R96, 0x8880, RZ ;  /* 0x00008880606f7816 */ /* 0x000fe200000000ff */
        /* <DEDUP_REMOVED lines=8> */
[C---:B------:R-:W-:Y:S01]  /*7310*/  IMAD R52, R78.reuse, R56, RZ ;  /* 0x000000384e347224 */ /* 0x040fe200078e02ff */
[----:B------:R-:W-:Y:S01]  /*7320*/  SHF.L.U32 R142, R101, 0x8, RZ ;  /* 0x00000008658e7819 */ /* 0x000fe200000006ff */
[C---:B------:R-:W-:Y:S01]  /*7330*/  IMAD R8, R78.reuse, R8, RZ ;  /* 0x000000084e087224 */ /* 0x040fe200078e02ff */
[C---:B------:R-:W-:Y:S01]  /*7340*/  SHF.L.U32 R101, R99.reuse, 0x10, RZ ;  /* 0x0000001063657819 */ /* 0x040fe200000006ff */
[----:B------:R-:W-:Y:S01]  /*7350*/  IMAD R33, R78, R37, RZ ;  /* 0x000000254e217224 */ /* 0x000fe200078e02ff */
[----:B------:R-:W-:Y:S01]  /*7360*/  SHF.L.U32 R139, R102, 0x8, RZ ;  /* 0x00000008668b7819 */ /* 0x000fe200000006ff */
[C---:B------:R-:W-:Y:S01]  /*7370*/  IMAD R56, R78.reuse, R60, RZ ;  /* 0x0000003c4e387224 */ /* 0x040fe200078e02ff */
[----:B------:R-:W-:Y:S01]  /*7380*/  PRMT R102, R99, 0x8880, RZ ;  /* 0x0000888063667816 */ /* 0x000fe200000000ff */
[C---:B------:R-:W-:Y:S01]  /*7390*/  IMAD R37, R78.reuse, R41, RZ ;  /* 0x000000294e257224 */ /* 0x040fe200078e02ff */
[----:B------:R-:W-:Y:S01]  /*73a0*/  SHF.L.U32 R136, R103, 0x8, RZ ;  /* 0x0000000867887819 */ /* 0x000fe200000006ff */
[C---:B------:R-:W-:Y:S01]  /*73b0*/  IMAD R60, R78.reuse, R64, RZ ;  /* 0x000000404e3c7224 */ /* 0x040fe200078e02ff */
[----:B------:R-:W-:Y:S01]  /*73c0*/  I2IP.S8.S32.SAT R64, R7, R6, RZ ;  /* 0x0000000607407239 */ /* 0x000fe200000014ff */
[C---:B------:R-:W-:Y:S01]  /*73d0*/  IMAD R9, R78.reuse, R9, RZ ;  /* 0x000000094e097224 */ /* 0x040fe200078e02ff */
[----:B------:R-:W-:Y:S01]  /*73e0*/  SHF.R.S32.HI R6, RZ, 0x18, R140 ;  /* 0x00000018ff067819 */ /* 0x000fe2000001148c */
[C---:B------:R-:W-:Y:S01]  /*73f0*/  IMAD R41, R78.reuse, R45, RZ ;  /* 0x0000002d4e297224 */ /* 0x040fe200078e02ff */
[----:B------:R-:W-:Y:S01]  /*7400*/  SHF.R.S32.HI R7, RZ, 0x18, R142 ;  /* 0x00000018ff077819 */ /* 0x000fe2000001148e */
[----:B------:R-:W-:Y:S01]  /*7410*/  IMAD R45, R78, R49, RZ ;  /* 0x000000314e2d7224 */ /* 0x000fe200078e02ff */
[----:B------:R-:W-:Y:S01]  /*7420*/  SHF.L.U32 R133, R88, 0x8, RZ ;  /* 0x0000000858857819 */ /* 0x000fe200000006ff */
[C---:B------:R-:W-:Y:S01]  /*7430*/  IMAD R10, R78.reuse, R10, RZ ;  /* 0x0000000a4e0a7224 */ /* 0x040fe200078e02ff */
[----:B------:R-:W-:Y:S01]  /*7440*/  SHF.R.S32.HI R88, RZ, 0x18, R89 ;  /* 0x00000018ff587819 */ /* 0x000fe20000011459 */
[C---:B------:R-:W-:Y:S01]  /*7450*/  IMAD R49, R78.reuse, R53, RZ ;  /* 0x000000354e317224 */ /* 0x040fe200078e02ff */
[----:B------:R-:W-:Y:S01]  /*7460*/  SHF.L.U32 R130, R89, 0x8, RZ ;  /* 0x0000000859827819 */ /* 0x000fe200000006ff */
[-C--:B------:R-:W-:Y:S01]  /*7470*/  IMAD R8, R81, R82.reuse, R8 ;  /* 0x0000005251087224 */ /* 0x080fe200078e0208 */
[----:B------:R-:W-:Y:S01]  /*7480*/  SHF.R.S32.HI R81, RZ, 0x18, R139 ;  /* 0x00000018ff517819 */ /* 0x000fe2000001148b */
[C---:B------:R-:W-:Y:S01]  /*7490*/  IMAD R53, R78.reuse, R57, RZ ;  /* 0x000000394e357224 */ /* 0x040fe200078e02ff */
[----:B------:R-:W-:Y:S01]  /*74a0*/  SHF.R.S32.HI R89, RZ, 0x18, R90 ;  /* 0x00000018ff597819 */ /* 0x000fe2000001145a */
[C---:B------:R-:W-:Y:S01]  /*74b0*/  IMAD R11, R78.reuse, R11, RZ ;  /* 0x0000000b4e0b7224 */ /* 0x040fe200078e02ff */
[----:B------:R-:W-:Y:S01]  /*74c0*/  SHF.R.S32.HI R90, RZ, 0x18, R91 ;  /* 0x00000018ff5a7819 */ /* 0x000fe2000001145b */
[C---:B------:R-:W-:Y:S01]  /*74d0*/  IMAD R57, R78.reuse, R61, RZ ;  /* 0x0000003d4e397224 */ /* 0x040fe200078e02ff */
[----:B------:R-:W-:Y:S01]  /*74e0*/  SHF.L.U32 R124, R91, 0x8, RZ ;  /* 0x000000085b7c7819 */ /* 0x000fe200000006ff */
[----:B------:R-:W-:Y:S01]  /*74f0*/  IMAD R9, R83, R82, R9 ;  /* 0x0000005253097224 */ /* 0x000fe200078e0209 */
[----:B------:R-:W-:Y:S01]  /*7500*/  SHF.R.S32.HI R91, RZ, 0x18, R92 ;  /* 0x00000018ff5b7819 */ /* 0x000fe2000001145c */
[----:B------:R-:W-:Y:S01]  /*7510*/  IMAD R61, R78, R65, RZ ;  /* 0x000000414e3d7224 */ /* 0x000fe200078e02ff */
[----:B------:R-:W-:Y:S01]  /*7520*/  SHF.L.U32 R121, R92, 0x8, RZ ;  /* 0x000000085c797819 */ /* 0x000fe200000006ff */
[C---:B------:R-:W-:Y:S01]  /*7530*/  IMAD R12, R78.reuse, R12, RZ ;  /* 0x0000000c4e0c7224 */ /* 0x040fe200078e02ff */
[----:B------:R-:W-:Y:S01]  /*7540*/  SHF.R.S32.HI R92, RZ, 0x18, R93 ;  /* 0x00000018ff5c7819 */ /* 0x000fe2000001145d */
[----:B------:R-:W-:Y:S01]  /*7550*/  IMAD.MOV.U32 R65, RZ, RZ, R141 ;  /* 0x000000ffff417224 */ /* 0x000fe200078e008d */
[----:B------:R-:W-:Y:S01]  /*7560*/  SHF.L.U32 R118, R93, 0x8, RZ ;  /* 0x000000085d767819 */ /* 0x000fe200000006ff */
[----:B------:R-:W-:Y:S01]  /*7570*/  IMAD R10, R7, R82, R10 ;  /* 0x00000052070a7224 */ /* 0x000fe200078e020a */
[----:B------:R-:W-:Y:S01]  /*7580*/  MOV R7, R138 ;  /* 0x0000008a00077202 */ /* 0x000fe20000000f00 */
[----:B------:R-:W-:Y:S01]  /*7590*/  IMAD R13, R78, R13, RZ ;  /* 0x0000000d4e0d7224 */ /* 0x000fe200078e02ff */
[----:B------:R-:W-:Y:S01]  /*75a0*/  SHF.R.S32.HI R93, RZ, 0x18, R94 ;  /* 0x00000018ff5d7819 */ /* 0x000fe2000001145e */
[----:B------:R-:W-:Y:S01]  /*75b0*/  IMAD R11, R84, R82, R11 ;  /* 0x00000052540b7224 */ /* 0x000fe200078e020b */
[----:B------:R-:W-:Y:S01]  /*75c0*/  I2IP.S8.S32.SAT R84, R5, R4, R64 ;  /* 0x0000000405547239 */ /* 0x000fe20000001440 */
[C---:B------:R-:W-:Y:S01]  /*75d0*/  IMAD R14, R78.reuse, R14, RZ ;  /* 0x0000000e4e0e7224 */ /* 0x040fe200078e02ff */
[----:B------:R-:W-:Y:S01]  /*75e0*/  SHF.R.S32.HI R5, RZ, 0x18, R137 ;  /* 0x00000018ff057819 */ /* 0x000fe20000011489 */
[----:B------:R-:W-:Y:S01]  /*75f0*/  IMAD R12, R65, R82, R12 ;  /* 0x00000052410c7224 */ /* 0x000fe200078e020c */
[----:B------:R-:W-:Y:S01]  /*7600*/  I2IP.S8.S32.SAT R10, R11, R10, RZ ;  /* 0x0000000a0b0a7239 */ /* 0x000fe200000014ff */
[----:B------:R-:W-:Y:S01]  /*7610*/  IMAD R15, R78, R15, RZ ;  /* 0x0000000f4e0f7224 */ /* 0x000fe200078e02ff */
[----:B------:R-:W-:Y:S01]  /*7620*/  SHF.R.S32.HI R94, RZ, 0x18, R95 ;  /* 0x00000018ff5e7819 */ /* 0x000fe2000001145f */
[-C--:B------:R-:W-:Y:S01]  /*7630*/  IMAD R13, R6, R82.reuse, R13 ;  /* 0x00000052060d7224 */ /* 0x080fe200078e020d */
[----:B------:R-:W-:Y:S01]  /*7640*/  SHF.R.S32.HI R6, RZ, 0x18, R134 ;  /* 0x00000018ff067819 */ /* 0x000fe20000011486 */
[-C--:B------:R-:W-:Y:S01]  /*7650*/  IMAD R14, R81, R82.reuse, R14 ;  /* 0x00000052510e7224 */ /* 0x080fe200078e020e */
        /* <DEDUP_REMOVED lines=10> */
[----:B------:R-:W-:Y:S01]  /*7700*/  MOV R5, R135 ;  /* 0x0000008700057202 */ /* 0x000fe20000000f00 */
[-C--:B------:R-:W-:Y:S01]  /*7710*/  IMAD R3, R4, R82.reuse, R3 ;  /* 0x0000005204037224 */ /* 0x080fe200078e0203 */
[----:B------:R-:W-:Y:S01]  /*7720*/  SHF.R.S32.HI R4, RZ, 0x18, R131 ;  /* 0x00000018ff047819 */ /* 0x000fe20000011483 */
[----:B------:R-:W-:Y:S01]  /*7730*/  IMAD R19, R86, R82, R19 ;  /* 0x0000005256137224 */ /* 0x000fe200078e0213 */
[----:B------:R-:W-:Y:S01]  /*7740*/  I2IP.S8.S32.SAT R86, R13, R12, R14 ;  /* 0x0000000c0d567239 */ /* 0x000fe2000000140e */
[----:B------:R-:W-:Y:S01]  /*7750*/  IMAD R18, R78, R22, RZ ;  /* 0x000000164e127224 */ /* 0x000fe200078e02ff */
[----:B------:R-:W-:Y:S01]  /*7760*/  SHF.L.U32 R109, R96, 0x8, RZ ;  /* 0x00000008606d7819 */ /* 0x000fe200000006ff */
[----:B------:R-:W-:Y:S01]  /*7770*/  IMAD R16, R5, R82, R16 ;  /* 0x0000005205107224 */ /* 0x000fe200078e0210 */
[----:B------:R-:W-:Y:S01]  /*7780*/  I2IP.S8.S32.SAT R19, R19, R3, RZ ;  /* 0x0000000313137239 */ /* 0x000fe200000014ff */
[----:B------:R-:W-:Y:S01]  /*7790*/  IMAD R23, R78, R23, RZ ;  /* 0x000000174e177224 */ /* 0x000fe200078e02ff */
[----:B------:R-:W-:Y:S01]  /*77a0*/  MOV R3, R132 ;  /* 0x0000008400037202 */ /* 0x000fe20000000f00 */
[-C--:B------:R-:W-:Y:S01]  /*77b0*/  IMAD R17, R6, R82.reuse, R17 ;  /* 0x0000005206117224 */ /* 0x080fe200078e0211 */
[----:B------:R-:W-:Y:S01]  /*77c0*/  MOV R5, R129 ;  /* 0x0000008100057202 */ /* 0x000fe20000000f00 */
[-C--:B------:R-:W-:Y:S01]  /*77d0*/  IMAD R18, R7, R82.reuse, R18 ;  /* 0x0000005207127224 */ /* 0x080fe200078e0212 */
[----:B------:R-:W-:Y:S01]  /*77e0*/  SHF.R.S32.HI R7, RZ, 0x18, R127 ;  /* 0x00000018ff077819 */ /* 0x000fe2000001147f */
[----:B------:R-:W-:Y:S01]  /*77f0*/  IMAD R23, R87, R82, R23 ;  /* 0x0000005257177224 */ /* 0x000fe200078e0217 */
[----:B------:R-:W-:Y:S01]  /*7800*/  I2IP.S8.S32.SAT R87, R2, R0, R19 ;  /* 0x0000000002577239 */ /* 0x000fe20000001413 */
[----:B------:R-:W-:Y:S01]  /*7810*/  IMAD R20, R3, R82, R20 ;  /* 0x0000005203147224 */ /* 0x000fe200078e0214 */
[----:B------:R-:W-:Y:S01]  /*7820*/  SHF.R.S32.HI R3, RZ, 0x18, R130 ;  /* 0x00000018ff037819 */ /* 0x000fe20000011482 */
[C---:B------:R-:W-:Y:S01]  /*7830*/  IMAD R22, R78.reuse, R26, RZ ;  /* 0x0000001a4e167224 */ /* 0x040fe200078e02ff */
[----:B------:R-:W-:Y:S01]  /*7840*/  I2IP.S8.S32.SAT R18, R23, R18, RZ ;  /* 0x0000001217127239 */ /* 0x000fe200000014ff */
[----:B------:R-:W-:Y:S01]  /*7850*/  IMAD R27, R78, R27, RZ ;  /* 0x0000001b4e1b7224 */ /* 0x000fe200078e02ff */
[----:B------:R1:W-:Y:S01]  /*7860*/  STS.128 [R153+UR49+0x6200], R84 ;  /* 0x0062005499007988 */ /* 0x0003e20008000c31 */
[----:B------:R-:W-:Y:S01]  /*7870*/  IMAD R21, R4, R82, R21 ;  /* 0x0000005204157224 */ /* 0x000fe200078e0215 */
[----:B------:R-:W-:Y:S01]  /*7880*/  I2IP.S8.S32.SAT R16, R17, R16, R18 ;  /* 0x0000001011107239 */ /* 0x000fe20000001412 */
[-C--:B------:R-:W-:Y:S01]  /*7890*/  IMAD R22, R3, R82.reuse, R22 ;  /* 0x0000005203167224 */ /* 0x080fe200078e0216 */
[----:B------:R-:W-:Y:S01]  /*78a0*/  SHF.R.S32.HI R0, RZ, 0x18, R128 ;  /* 0x00000018ff007819 */ /* 0x000fe20000011480 */
[----:B------:R-:W-:Y:S01]  /*78b0*/  IMAD R27, R88, R82, R27 ;  /* 0x00000052581b7224 */ /* 0x000fe200078e021b */
[----:B------:R-:W-:Y:S01]  /*78c0*/  SHF.R.S32.HI R96, RZ, 0x18, R97 ;  /* 0x00000018ff607819 */ /* 0x000fe20000011461 */
[C---:B------:R-:W-:Y:S01]  /*78d0*/  IMAD R26, R78.reuse, R30, RZ ;  /* 0x0000001e4e1a7224 */ /* 0x040fe200078e02ff */
[----:B------:R-:W-:Y:S01]  /*78e0*/  SHF.L.U32 R106, R97, 0x8, RZ ;  /* 0x00000008616a7819 */ /* 0x000fe200000006ff */
[----:B------:R-:W-:Y:S01]  /*78f0*/  IMAD R24, R5, R82, R24 ;  /* 0x0000005205187224 */ /* 0x000fe200078e0218 */
[----:B------:R-:W-:Y:S01]  /*7900*/  I2IP.S8.S32.SAT R17, R27, R22, RZ ;  /* 0x000000161b117239 */ /* 0x000fe200000014ff */
[----:B------:R-:W-:Y:S01]  /*7910*/  IMAD R31, R78, R31, RZ ;  /* 0x0000001f4e1f7224 */ /* 0x000fe200078e02ff */
[----:B------:R-:W-:Y:S01]  /*7920*/  SHF.R.S32.HI R5, RZ, 0x18, R124 ;  /* 0x00000018ff057819 */ /* 0x000fe2000001147c */
[----:B------:R-:W-:Y:S01]  /*7930*/  IMAD R25, R0, R82, R25 ;  /* 0x0000005200197224 */ /* 0x000fe200078e0219 */
[----:B------:R-:W-:Y:S01]  /*7940*/  I2IP.S8.S32.SAT R17, R21, R20, R17 ;  /* 0x0000001415117239 */ /* 0x000fe20000001411 */
[-C--:B------:R-:W-:Y:S01]  /*7950*/  IMAD R26, R7, R82.reuse, R26 ;  /* 0x00000052071a7224 */ /* 0x080fe200078e021a */
[----:B------:R-:W-:Y:S01]  /*7960*/  SHF.R.S32.HI R0, RZ, 0x18, R125 ;  /* 0x00000018ff007819 */ /* 0x000fe2000001147d */
[----:B------:R-:W-:Y:S01]  /*7970*/  IMAD.MOV.U32 R3, RZ, RZ, R126 ;  /* 0x000000ffff037224 */ /* 0x000fe200078e007e */
[----:B------:R-:W-:Y:S01]  /*7980*/  SHF.R.S32.HI R7, RZ, 0x18, R118 ;  /* 0x00000018ff077819 */ /* 0x000fe20000011476 */
[----:B------:R-:W-:Y:S01]  /*7990*/  IMAD R31, R89, R82, R31 ;  /* 0x00000052591f7224 */ /* 0x000fe200078e021f */
[----:B------:R-:W-:Y:S01]  /*79a0*/  SHF.R.S32.HI R97, RZ, 0x18, R98 ;  /* 0x00000018ff617819 */ /* 0x000fe20000011462 */
[----:B------:R-:W-:Y:S01]  /*79b0*/  IMAD R30, R78, R34, RZ ;  /* 0x000000224e1e7224 */ /* 0x000fe200078e02ff */
[----:B------:R-:W-:Y:S01]  /*79c0*/  SHF.L.U32 R103, R98, 0x8, RZ ;  /* 0x0000000862677819 */ /* 0x000fe200000006ff */
[----:B------:R-:W-:Y:S01]  /*79d0*/  IMAD R28, R3, R82, R28 ;  /* 0x00000052031c7224 */ /* 0x000fe200078e021c */
[----:B------:R-:W-:Y:S01]  /*79e0*/  I2IP.S8.S32.SAT R18, R31, R26, RZ ;  /* 0x0000001a1f127239 */ /* 0x000fe200000014ff */
[----:B------:R-:W-:Y:S01]  /*79f0*/  IMAD R35, R78, R35, RZ ;  /* 0x000000234e237224 */ /* 0x000fe200078e02ff */
[----:B------:R-:W-:Y:S01]  /*7a00*/  MOV R3, R123 ;  /* 0x0000007b00037202 */ /* 0x000fe20000000f00 */
[----:B------:R-:W-:Y:S01]  /*7a10*/  IMAD R29, R0, R82, R29 ;  /* 0x00000052001d7224 */ /* 0x000fe200078e021d */
[----:B------:R-:W-:Y:S01]  /*7a20*/  I2IP.S8.S32.SAT R18, R25, R24, R18 ;  /* 0x0000001819127239 */ /* 0x000fe20000001412 */
[-C--:B------:R-:W-:Y:S01]  /*7a30*/  IMAD R30, R5, R82.reuse, R30 ;  /* 0x00000052051e7224 */ /* 0x080fe200078e021e */
[----:B------:R-:W-:Y:S01]  /*7a40*/  SHF.R.S32.HI R0, RZ, 0x18, R122 ;  /* 0x00000018ff007819 */ /* 0x000fe2000001147a */
[----:B------:R-:W-:Y:S01]  /*7a50*/  IMAD R35, R90, R82, R35 ;  /* 0x000000525a237224 */ /* 0x000fe200078e0223 */
[----:B------:R-:W-:Y:S01]  /*7a60*/  MOV R5, R120 ;  /* 0x0000007800057202 */ /* 0x000fe20000000f00 */
[----:B------:R-:W-:Y:S01]  /*7a70*/  IMAD R32, R3, R82, R32 ;  /* 0x0000005203207224 */ /* 0x000fe200078e0220 */
[----:B------:R-:W-:Y:S01]  /*7a80*/  SHF.R.S32.HI R3, RZ, 0x18, R121 ;  /* 0x00000018ff037819 */ /* 0x000fe20000011479 */
[C---:B------:R-:W-:Y:S01]  /*7a90*/  IMAD R34, R78.reuse, R38, RZ ;  /* 0x000000264e227224 */ /* 0x040fe200078e02ff */
[----:B------:R-:W-:Y:S01]  /*7aa0*/  I2IP.S8.S32.SAT R19, R35, R30, RZ ;  /* 0x0000001e23137239 */ /* 0x000fe200000014ff */
[----:B------:R-:W-:Y:S01]  /*7ab0*/  IMAD R39, R78, R39, RZ ;  /* 0x000000274e277224 */ /* 0x000fe200078e02ff */
[----:B------:R-:W-:Y:S01]  /*7ac0*/  SHF.R.S32.HI R98, RZ, 0x18, R99 ;  /* 0x00000018ff627819 */ /* 0x000fe20000011463 */
[----:B------:R-:W-:Y:S01]  /*7ad0*/  IMAD R33, R0, R82, R33 ;  /* 0x0000005200217224 */ /* 0x000fe200078e0221 */
[----:B------:R-:W-:Y:S01]  /*7ae0*/  I2IP.S8.S32.SAT R19, R29, R28, R19 ;  /* 0x0000001c1d137239 */ /* 0x000fe20000001413 */
[-C--:B------:R-:W-:Y:S01]  /*7af0*/  IMAD R34, R3, R82.reuse, R34 ;  /* 0x0000005203227224 */ /* 0x080fe200078e0222 */
[----:B------:R-:W-:Y:S01]  /*7b00*/  SHF.R.S32.HI R0, RZ, 0x18, R119 ;  /* 0x00000018ff007819 */ /* 0x000fe20000011477 */
[----:B------:R-:W-:Y:S01]  /*7b10*/  IMAD R39, R91, R82, R39 ;  /* 0x000000525b277224 */ /* 0x000fe200078e0227 */
[----:B------:R-:W-:Y:S01]  /*7b20*/  MOV R3, R117 ;  /* 0x0000007500037202 */ /* 0x000fe20000000f00 */
[C---:B------:R-:W-:Y:S01]  /*7b30*/  IMAD R38, R78.reuse, R42, RZ ;  /* 0x0000002a4e267224 */ /* 0x040fe200078e02ff */
[----:B------:R1:W-:Y:S01]  /*7b40*/  STS.128 [R172+0x6200], R16 ;  /* 0x00620010ac007388 */ /* 0x0003e20000000c00 */
        /* <DEDUP_REMOVED lines=8> */
[-C--:B------:R-:W-:Y:S01]  /*7bd0*/  IMAD R43, R92, R82.reuse, R43 ;  /* 0x000000525c2b7224 */ /* 0x080fe200078e022b */
[----:B------:R-:W-:Y:S01]  /*7be0*/  SHF.R.S32.HI R7, RZ, 0x18, R112 ;  /* 0x00000018ff077819 */ /* 0x000fe20000011470 */
[----:B------:R-:W-:Y:S01]  /*7bf0*/  IMAD R40, R3, R82, R40 ;  /* 0x0000005203287224 */ /* 0x000fe200078e0228 */
[----:B------:R-:W-:Y:S01]  /*7c00*/  SHF.R.S32.HI R3, RZ, 0x18, R115 ;  /* 0x00000018ff037819 */ /* 0x000fe20000011473 */
[C---:B------:R-:W-:Y:S01]  /*7c10*/  IMAD R42, R78.reuse, R46, RZ ;  /* 0x0000002e4e2a7224 */ /* 0x040fe200078e02ff */
[----:B------:R-:W-:Y:S01]  /*7c20*/  I2IP.S8.S32.SAT R38, R43, R38, RZ ;  /* 0x000000262b267239 */ /* 0x000fe200000014ff */
[----:B------:R-:W-:Y:S01]  /*7c30*/  IMAD R47, R78, R47, RZ ;  /* 0x0000002f4e2f7224 */ /* 0x000fe200078e02ff */
[----:B------:R-:W-:Y:S01]  /*7c40*/  SHF.L.U32 R100, R99, 0x8, RZ ;  /* 0x0000000863647819 */ /* 0x000fe200000006ff */
[----:B------:R-:W-:Y:S01]  /*7c50*/  IMAD R41, R0, R82, R41 ;  /* 0x0000005200297224 */ /* 0x000fe200078e0229 */
[----:B------:R-:W-:Y:S01]  /*7c60*/  I2IP.S8.S32.SAT R33, R37, R36, R38 ;  /* 0x0000002425217239 */ /* 0x000fe20000001426 */
[-C--:B------:R-:W-:Y:S01]  /*7c70*/  IMAD R42, R3, R82.reuse, R42 ;  /* 0x00000052032a7224 */ /* 0x080fe200078e022a */
[----:B------:R-:W-:Y:S01]  /*7c80*/  SHF.R.S32.HI R0, RZ, 0x18, R113 ;  /* 0x00000018ff007819 */ /* 0x000fe20000011471 */
[----:B------:R-:W-:Y:S01]  /*7c90*/  IMAD R47, R93, R82, R47 ;  /* 0x000000525d2f7224 */ /* 0x000fe200078e022f */
[----:B------:R-:W-:Y:S01]  /*7ca0*/  IADD3 R76, PT, PT, R76, 0x1, RZ ;  /* 0x000000014c4c7810 */ /* 0x000fe20007ffe0ff */
[C---:B------:R-:W-:Y:S02]  /*7cb0*/  IMAD R46, R78.reuse, R50, RZ ;  /* 0x000000324e2e7224 */ /* 0x040fe400078e02ff */
        /* <DEDUP_REMOVED lines=8> */
[----:B------:R-:W-:Y:S02]  /*7d40*/  IMAD.MOV.U32 R3, RZ, RZ, R111 ;  /* 0x000000ffff037224 */ /* 0x000fe400078e006f */
[-C--:B------:R-:W-:Y:S02]  /*7d50*/  IMAD R51, R94, R82.reuse, R51 ;  /* 0x000000525e337224 */ /* 0x080fe400078e0233 */
[----:B------:R-:W-:Y:S01]  /*7d60*/  IMAD R48, R3, R82, R48 ;  /* 0x0000005203307224 */ /* 0x000fe200078e0230 */
[----:B------:R-:W-:Y:S01]  /*7d70*/  SHF.R.S32.HI R3, RZ, 0x18, R109 ;  /* 0x00000018ff037819 */ /* 0x000fe2000001146d */
[C---:B------:R-:W-:Y:S01]  /*7d80*/  IMAD R50, R78.reuse, R54, RZ ;  /* 0x000000364e327224 */ /* 0x040fe200078e02ff */
[----:B------:R-:W-:Y:S01]  /*7d90*/  I2IP.S8.S32.SAT R35, R51, R46, RZ ;  /* 0x0000002e33237239 */ /* 0x000fe200000014ff */
[----:B------:R-:W-:Y:S02]  /*7da0*/  IMAD R55, R78, R55, RZ ;  /* 0x000000374e377224 */ /* 0x000fe400078e02ff */
[----:B------:R-:W-:Y:S01]  /*7db0*/  IMAD R49, R0, R82, R49 ;  /* 0x0000005200317224 */ /* 0x000fe200078e0231 */
[----:B------:R-:W-:Y:S01]  /*7dc0*/  I2IP.S8.S32.SAT R35, R45, R44, R35 ;  /* 0x0000002c2d237239 */ /* 0x000fe20000001423 */
[-C--:B------:R-:W-:Y:S01]  /*7dd0*/  IMAD R50, R3, R82.reuse, R50 ;  /* 0x0000005203327224 */ /* 0x080fe200078e0232 */
[----:B------:R-:W-:Y:S01]  /*7de0*/  SHF.R.S32.HI R0, RZ, 0x18, R107 ;  /* 0x00000018ff007819 */ /* 0x000fe2000001146b */
[----:B------:R-:W-:Y:S01]  /*7df0*/  IMAD R55, R95, R82, R55 ;  /* 0x000000525f377224 */ /* 0x000fe200078e0237 */
[----:B------:R-:W-:Y:S01]  /*7e00*/  SHF.R.S32.HI R3, RZ, 0x18, R106 ;  /* 0x00000018ff037819 */ /* 0x000fe2000001146a */
        /* <DEDUP_REMOVED lines=11> */
[----:B------:R-:W-:Y:S01]  /*7ec0*/  SHF.R.S32.HI R3, RZ, 0x18, R103 ;  /* 0x00000018ff037819 */ /* 0x000fe20000011467 */
[----:B------:R-:W-:Y:S02]  /*7ed0*/  IMAD R58, R78, R62, RZ ;  /* 0x0000003e4e3a7224 */ /* 0x000fe400078e02ff */
[----:B------:R-:W-:Y:S01]  /*7ee0*/  IMAD R56, R5, R82, R56 ;  /* 0x0000005205387224 */ /* 0x000fe200078e0238 */
[----:B------:R-:W-:Y:S01]  /*7ef0*/  MOV R5, R102 ;  /* 0x0000006600057202 */ /* 0x000fe20000000f00 */
[----:B------:R-:W-:Y:S01]  /*7f00*/  IMAD R57, R0, R82, R57 ;  /* 0x0000005200397224 */ /* 0x000fe200078e0239 */
[----:B------:R-:W-:Y:S01]  /*7f10*/  SHF.R.S32.HI R0, RZ, 0x18, R101 ;  /* 0x00000018ff007819 */ /* 0x000fe20000011465 */
[C---:B------:R-:W-:Y:S01]  /*7f20*/  IMAD R63, R78.reuse, R63, RZ ;  /* 0x0000003f4e3f7224 */ /* 0x040fe200078e02ff */
[----:B------:R-:W-:Y:S01]  /*7f30*/  I2IP.S8.S32.SAT R54, R59, R54, RZ ;  /* 0x000000363b367239 */ /* 0x000fe200000014ff */
[-C--:B------:R-:W-:Y:S01]  /*7f40*/  IMAD R58, R3, R82.reuse, R58 ;  /* 0x00000052033a7224 */ /* 0x080fe200078e023a */
[----:B------:R-:W-:Y:S01]  /*7f50*/  SHF.R.S32.HI R3, RZ, 0x18, R100 ;  /* 0x00000018ff037819 */ /* 0x000fe20000011464 */
[----:B------:R-:W-:Y:S01]  /*7f60*/  IMAD R63, R97, R82, R63 ;  /* 0x00000052613f7224 */ /* 0x000fe200078e023f */
[----:B------:R-:W-:Y:S01]  /*7f70*/  I2IP.S8.S32.SAT R49, R53, R52, R54 ;  /* 0x0000003435317239 */ /* 0x000fe20000001436 */
        /* <DEDUP_REMOVED lines=19> */
[----:B------:R-:W-:Y:S02]  /*80b0*/  UIADD3 UR8, UP0, UPT, UR52, 0x680, URZ ;  /* 0x0000068034087890 */ /* 0x000fe4000ff1e0ff */
[----:B------:R-:W-:Y:S02]  /*80c0*/  UIADD3 UR5, UPT, UPT, UR41, 0x40, URZ ;  /* 0x0000004029057890 */ /* 0x000fe4000fffe0ff */
[----:B------:R-:W-:Y:S02]  /*80d0*/  UIADD3 UR4, UPT, UPT, UR49, 0x6200, URZ ;  /* 0x0000620031047890 */ /* 0x000fe4000fffe0ff */
[----:B------:R-:W-:Y:S01]  /*80e0*/  UIADD3.X UR9, UPT, UPT, URZ, UR53, URZ, UP0, !UPT ;  /* 0x00000035ff097290 */ /* 0x000fe200087fe4ff */
[----:B------:R-:W-:Y:S01]  /*80f0*/  UMOV UR6, UR42 ;  /* 0x0000002a00067c82 */ /* 0x000fe20008000000 */
[----:B------:R-:W-:Y:S07]  /*8100*/  UMOV UR7, UR36 ;  /* 0x0000002400077c82 */ /* 0x000fee0008000000 */
[----:B------:R2:W-:Y:S01]  /*8110*/  UTMASTG.3D [UR4], [UR8] ;  /* 0x00000004080073b5 */ /* 0x0005e20008010000 */
[----:B------:R0:W-:Y:S01]  /*8120*/  UTMACMDFLUSH ;  /* 0x00000000000079b7 */ /* 0x0001e20000000000 */
[----:B--2---:R-:W-:Y:S04]  /*8130*/  DEPBAR.LE SB0, 0x1 ;  /* 0x000080400000791a */ /* 0x004fe80000000000 */
.L_x_102:
[----:B------:R-:W-:Y:S05]  /*8140*/  BSYNC.RECONVERGENT B0 ;  /* 0x0000000000007941 */ /* 0x000fea0003800200 */
.L_x_101:
[----:B------:R-:W-:Y:S01]  /*8150*/  BAR.SYNC.DEFER_BLOCKING 0x1, 0x80 ;  /* 0x0042000000007b1d */ /* 0x000fe20000010000 */
[----:B------:R-:W-:Y:S01]  /*8160*/  ISETP.NE.AND P2, PT, R168, RZ, PT ;  /* 0x000000ffa800720c */ /* 0x000fe20003f45270 */
[----:B------:R-:W-:Y:S01]  /*8170*/  IMAD.IADD R20, R75, 0x1, R150 ;  /* 0x000000014b147824 */ /* 0x000fe200078e0296 */
[----:B------:R-:W-:Y:S01]  /*8180*/  ISETP.NE.AND P0, PT, R169, 0x2, PT ;  /* 0x00000002a900780c */ /* 0x000fe20003f05270 */
[----:B------:R-:W-:Y:S01]  /*8190*/  IMAD.IADD R21, R77, 0x1, R152 ;  /* 0x000000014d157824 */ /* 0x000fe200078e0298 */
[----:B------:R-:W-:Y:S02]  /*81a0*/  ISETP.NE.AND P1, PT, R76, 0x4, PT ;  /* 0x000000044c00780c */ /* 0x000fe40003f25270 */
[----:B------:R-:W-:Y:S02]  /*81b0*/  SEL R0, RZ, 0x1, P0 ;  /* 0x00000001ff007807 */ /* 0x000fe40000000000 */
[----:B------:R-:W-:Y:S02]  /*81c0*/  SEL R3, RZ, 0x1, P1 ;  /* 0x00000001ff037807 */ /* 0x000fe40000800000 */
[----:B------:R-:W-:Y:S02]  /*81d0*/  LOP3.LUT R161, R161, R0, RZ, 0x3c, !PT ;  /* 0x00000000a1a17212 */ /* 0x000fe400078e3cff */
[----:B------:R-:W-:Y:S02]  /*81e0*/  LOP3.LUT R162, R162, R3, RZ, 0x3c, !PT ;  /* 0x00000003a2a27212 */ /* 0x000fe400078e3cff */
[----:B------:R-:W-:Y:S02]  /*81f0*/  @P2 R2UR UR36, R158 ;  /* 0x000000009e2422ca */ /* 0x000fe400000e0000 */
[----:B------:R-:W-:Y:S02]  /*8200*/  SEL R169, R169, RZ, P0 ;  /* 0x000000ffa9a97207 */ /* 0x000fe40000000000 */
[----:B------:R-:W-:Y:S01]  /*8210*/  SEL R76, R76, RZ, P1 ;  /* 0x000000ff4c4c7207 */ /* 0x000fe20000800000 */
[----:B------:R-:W-:Y:S10]  /*8220*/  @P2 BRA `(.L_x_103) ;  /* 0xffffffc400842947 */ /* 0x000ff4000383ffff */
[----:B------:R-:W-:Y:S05]  /*8230*/  EXIT ;  /* 0x000000000000794d */ /* 0x000fea0003800000 */
.L_x_19:
[----:B--2---:R2:W1:Y:S02]  /*8240*/  SYNCS.PHASECHK.TRANS64.TRYWAIT P0, [R3+URZ+0xd0], R2 ;  /* 0x0000d002030075a7 */ /* 0x00446400080011ff */
[----:B-1----:R-:W-:Y:S05]  /*8250*/  @!P0 NANOSLEEP.SYNCS 0x989680 ;  /* 0x009896800000895d */ /* 0x002fea0003900000 */
[----:B------:R-:W1:Y:S02]  /*8260*/  @!P0 SYNCS.PHASECHK.TRANS64 P0, [R3+URZ+0xd0], R2 ;  /* 0x0000d002030085a7 */ /* 0x000e6400080010ff */
[----:B-1----:R-:W-:Y:S05]  /*8270*/  @!P0 BRA `(.L_x_19) ;  /* 0xfffffffc00f08947 */ /* 0x002fea000383ffff */
[----:B------:R-:W-:Y:S05]  /*8280*/  BRA `(.L_x_104) ;  /* 0xffffff9000c07947 */ /* 0x000fea000383ffff */
.L_x_22:
[----:B-1----:R-:W-:-:S07]  /*8290*/  MOV R2, UR33 ;  /* 0x0000002100027c02 */ /* 0x002fce0008000f00 */
.L_x_105:
[----:B-1----:R1:W2:Y:S02]  /*82a0*/  SYNCS.PHASECHK.TRANS64.TRYWAIT P0, [R2+URZ+0x18], R5 ;  /* 0x00001805020075a7 */ /* 0x0022a400080011ff */
[----:B--2---:R-:W-:Y:S05]  /*82b0*/  @!P0 NANOSLEEP.SYNCS 0x989680 ;  /* 0x009896800000895d */ /* 0x004fea0003900000 */
[----:B------:R-:W2:Y:S02]  /*82c0*/  @!P0 SYNCS.PHASECHK.TRANS64 P0, [R2+URZ+0x18], R5 ;  /* 0x00001805020085a7 */ /* 0x000ea400080010ff */
[----:B--2---:R-:W-:Y:S05]  /*82d0*/  @!P0 BRA `(.L_x_105) ;  /* 0xfffffffc00f08947 */ /* 0x004fea000383ffff */
[----:B------:R-:W-:Y:S05]  /*82e0*/  BRA `(.L_x_21) ;  /* 0xffffff9400107947 */ /* 0x000fea000383ffff */
.L_x_28:
[----:B-1----:R-:W-:-:S07]  /*82f0*/  MOV R2, UR17 ;  /* 0x0000001100027c02 */ /* 0x002fce0008000f00 */
.L_x_106:
[----:B-1----:R1:W2:Y:S02]  /*8300*/  SYNCS.PHASECHK.TRANS64.TRYWAIT P0, [R2+URZ+0x18], R5 ;  /* 0x00001805020075a7 */ /* 0x0022a400080011ff */
[----:B--2---:R-:W-:Y:S05]  /*8310*/  @!P0 NANOSLEEP.SYNCS 0x989680 ;  /* 0x009896800000895d */ /* 0x004fea0003900000 */
[----:B------:R-:W2:Y:S02]  /*8320*/  @!P0 SYNCS.PHASECHK.TRANS64 P0, [R2+URZ+0x18], R5 ;  /* 0x00001805020085a7 */ /* 0x000ea400080010ff */
[----:B--2---:R-:W-:Y:S05]  /*8330*/  @!P0 BRA `(.L_x_106) ;  /* 0xfffffffc00f08947 */ /* 0x004fea000383ffff */
[----:B------:R-:W-:Y:S05]  /*8340*/  BRA `(.L_x_27) ;  /* 0xffffff9400b47947 */ /* 0x000fea000383ffff */
.L_x_32:
[----:B-1----:R1:W2:Y:S02]  /*8350*/  SYNCS.PHASECHK.TRANS64.TRYWAIT P0, [R2+URZ+0x60], R3 ;  /* 0x00006003020075a7 */ /* 0x0022a400080011ff */
[----:B--2---:R-:W-:Y:S05]  /*8360*/  @!P0 NANOSLEEP.SYNCS 0x989680 ;  /* 0x009896800000895d */ /* 0x004fea0003900000 */
[----:B------:R-:W2:Y:S02]  /*8370*/  @!P0 SYNCS.PHASECHK.TRANS64 P0, [R2+URZ+0x60], R3 ;  /* 0x00006003020085a7 */ /* 0x000ea400080010ff */
[----:B--2---:R-:W-:Y:S05]  /*8380*/  @!P0 BRA `(.L_x_32) ;  /* 0xfffffffc00f08947 */ /* 0x004fea000383ffff */
[----:B------:R-:W-:Y:S05]  /*8390*/  BRA `(.L_x_107) ;  /* 0xffffff9800407947 */ /* 0x000fea000383ffff */
.L_x_36:
[----:B----4-:R-:W-:-:S07]  /*83a0*/  MOV R0, UR5 ;  /* 0x0000000500007c02 */ /* 0x010fce0008000f00 */
.L_x_108:
[----:B-1----:R1:W2:Y:S02]  /*83b0*/  SYNCS.PHASECHK.TRANS64.TRYWAIT P0, [R0+URZ], R3 ;  /* 0x00000003000075a7 */ /* 0x0022a400080011ff */
[----:B--2---:R-:W-:Y:S05]  /*83c0*/  @!P0 NANOSLEEP.SYNCS 0x989680 ;  /* 0x009896800000895d */ /* 0x004fea0003900000 */
[----:B------:R-:W2:Y:S02]  /*83d0*/  @!P0 SYNCS.PHASECHK.TRANS64 P0, [R0+URZ], R3 ;  /* 0x00000003000085a7 */ /* 0x000ea400080010ff */
[----:B--2---:R-:W-:Y:S05]  /*83e0*/  @!P0 BRA `(.L_x_108) ;  /* 0xfffffffc00f08947 */ /* 0x004fea000383ffff */
[----:B------:R-:W-:Y:S05]  /*83f0*/  BRA `(.L_x_109) ;  /* 0xffffff9c00b07947 */ /* 0x000fea000383ffff */
.L_x_37:
[----:B----4-:R-:W-:-:S07]  /*8400*/  MOV R0, UR5 ;  /* 0x0000000500007c02 */ /* 0x010fce0008000f00 */
.L_x_110:
[----:B-1----:R1:W2:Y:S02]  /*8410*/  SYNCS.PHASECHK.TRANS64.TRYWAIT P0, [R0+URZ], R3 ;  /* 0x00000003000075a7 */ /* 0x0022a400080011ff */
[----:B--2---:R-:W-:Y:S05]  /*8420*/  @!P0 NANOSLEEP.SYNCS 0x989680 ;  /* 0x009896800000895d */ /* 0x004fea0003900000 */
[----:B------:R-:W2:Y:S02]  /*8430*/  @!P0 SYNCS.PHASECHK.TRANS64 P0, [R0+URZ], R3 ;  /* 0x00000003000085a7 */ /* 0x000ea400080010ff */
[----:B--2---:R-:W-:Y:S05]  /*8440*/  @!P0 BRA `(.L_x_110) ;  /* 0xfffffffc00f08947 */ /* 0x004fea000383ffff */
[----:B------:R-:W-:Y:S05]  /*8450*/  BRA `(.L_x_111) ;  /* 0xffffff9c00bc7947 */ /* 0x000fea000383ffff */
.L_x_40:
[----:B-1----:R1:W2:Y:S02]  /*8460*/  SYNCS.PHASECHK.TRANS64.TRYWAIT P0, [R0+URZ+0xc0], R5 ;  /* 0x0000c005000075a7 */ /* 0x0022a400080011ff */
[----:B--2---:R-:W-:Y:S05]  /*8470*/  @!P0 NANOSLEEP.SYNCS 0x989680 ;  /* 0x009896800000895d */ /* 0x004fea0003900000 */
[----:B------:R-:W2:Y:S02]  /*8480*/  @!P0 SYNCS.PHASECHK.TRANS64 P0, [R0+URZ+0xc0], R5 ;  /* 0x0000c005000085a7 */ /* 0x000ea400080010ff */
[----:B--2---:R-:W-:Y:S05]  /*8490*/  @!P0 BRA `(.L_x_40) ;  /* 0xfffffffc00f08947 */ /* 0x004fea000383ffff */
[----:B------:R-:W-:Y:S05]  /*84a0*/  BRA `(.L_x_112) ;  /* 0xffffffa000187947 */ /* 0x000fea000383ffff */
.L_x_41:
[----:B------:R-:W-:-:S07]  /*84b0*/  MOV R0, UR5 ;  /* 0x0000000500007c02 */ /* 0x000fce0008000f00 */
.L_x_113:
[----:B-1----:R1:W2:Y:S02]  /*84c0*/  SYNCS.PHASECHK.TRANS64.TRYWAIT P0, [R0+URZ+0x70], R5 ;  /* 0x00007005000075a7 */ /* 0x0022a400080011ff */
[----:B--2---:R-:W-:Y:S05]  /*84d0*/  @!P0 NANOSLEEP.SYNCS 0x989680 ;  /* 0x009896800000895d */ /* 0x004fea0003900000 */
[----:B------:R-:W2:Y:S02]  /*84e0*/  @!P0 SYNCS.PHASECHK.TRANS64 P0, [R0+URZ+0x70], R5 ;  /* 0x00007005000085a7 */ /* 0x000ea400080010ff */
[----:B--2---:R-:W-:Y:S05]  /*84f0*/  @!P0 BRA `(.L_x_113) ;  /* 0xfffffffc00f08947 */ /* 0x004fea000383ffff */
[----:B------:R-:W-:Y:S05]  /*8500*/  BRA `(.L_x_114) ;  /* 0xffffffa000287947 */ /* 0x000fea000383ffff */
.L_x_42:
[----:B-1----:R1:W2:Y:S02]  /*8510*/  SYNCS.PHASECHK.TRANS64.TRYWAIT P1, [R0+URZ+0x60], R5 ;  /* 0x00006005000075a7 */ /* 0x0022a400080211ff */
[----:B--2---:R-:W-:Y:S05]  /*8520*/  @!P1 NANOSLEEP.SYNCS 0x989680 ;  /* 0x009896800000995d */ /* 0x004fea0003900000 */
[----:B------:R-:W2:Y:S02]  /*8530*/  @!P1 SYNCS.PHASECHK.TRANS64 P1, [R0+URZ+0x60], R5 ;  /* 0x00006005000095a7 */ /* 0x000ea400080210ff */
[----:B--2---:R-:W-:Y:S05]  /*8540*/  @!P1 BRA `(.L_x_42) ;  /* 0xfffffffc00f09947 */ /* 0x004fea000383ffff */
[----:B------:R-:W-:Y:S05]  /*8550*/  BRA `(.L_x_115) ;  /* 0xffffffa000587947 */ /* 0x000fea000383ffff */
.L_x_45:
[----:B------:R-:W-:-:S07]  /*8560*/  MOV R0, UR5 ;  /* 0x0000000500007c02 */ /* 0x000fce0008000f00 */
.L_x_116:
[----:B-1----:R1:W2:Y:S02]  /*8570*/  SYNCS.PHASECHK.TRANS64.TRYWAIT P0, [R0+URZ+0x70], R3 ;  /* 0x00007003000075a7 */ /* 0x0022a400080011ff */
[----:B--2---:R-:W-:Y:S05]  /*8580*/  @!P0 NANOSLEEP.SYNCS 0x989680 ;  /* 0x009896800000895d */ /* 0x004fea0003900000 */
[----:B------:R-:W2:Y:S02]  /*8590*/  @!P0 SYNCS.PHASECHK.TRANS64 P0, [R0+URZ+0x70], R3 ;  /* 0x00007003000085a7 */ /* 0x000ea400080010ff */
[----:B--2---:R-:W-:Y:S05]  /*85a0*/  @!P0 BRA `(.L_x_116) ;  /* 0xfffffffc00f08947 */ /* 0x004fea000383ffff */
[----:B------:R-:W-:Y:S05]  /*85b0*/  BRA `(.L_x_44) ;  /* 0xffffffa000ac7947 */ /* 0x000fea000383ffff */
.L_x_52:
[----:B-1----:R1:W2:Y:S02]  /*85c0*/  SYNCS.PHASECHK.TRANS64.TRYWAIT P1, [R0+URZ+0x60], R5 ;  /* 0x00006005000075a7 */ /* 0x0022a400080211ff */
[----:B--2---:R-:W-:Y:S05]  /*85d0*/  @!P1 NANOSLEEP.SYNCS 0x989680 ;  /* 0x009896800000995d */ /* 0x004fea0003900000 */
[----:B------:R-:W2:Y:S02]  /*85e0*/  @!P1 SYNCS.PHASECHK.TRANS64 P1, [R0+URZ+0x60], R5 ;  /* 0x00006005000095a7 */ /* 0x000ea400080210ff */
[----:B--2---:R-:W-:Y:S05]  /*85f0*/  @!P1 BRA `(.L_x_52) ;  /* 0xfffffffc00f09947 */ /* 0x004fea000383ffff */
[----:B------:R-:W-:Y:S05]  /*8600*/  BRA `(.L_x_117) ;  /* 0xffffffa8001c7947 */ /* 0x000fea000383ffff */
.L_x_53:
[----:B------:R-:W-:-:S07]  /*8610*/  MOV R3, UR7 ;  /* 0x0000000700037c02 */ /* 0x000fce0008000f00 */
.L_x_118:
[----:B-1----:R1:W2:Y:S02]  /*8620*/  SYNCS.PHASECHK.TRANS64.TRYWAIT P0, [R3+URZ+0xa0], R0 ;  /* 0x0000a000030075a7 */ /* 0x0022a400080011ff */
[----:B--2---:R-:W-:Y:S05]  /*8630*/  @!P0 NANOSLEEP.SYNCS 0x989680 ;  /* 0x009896800000895d */ /* 0x004fea0003900000 */
[----:B------:R-:W2:Y:S02]  /*8640*/  @!P0 SYNCS.PHASECHK.TRANS64 P0, [R3+URZ+0xa0], R0 ;  /* 0x0000a000030085a7 */ /* 0x000ea400080010ff */
[----:B--2---:R-:W-:Y:S05]  /*8650*/  @!P0 BRA `(.L_x_118) ;  /* 0xfffffffc00f08947 */ /* 0x004fea000383ffff */
[----:B------:R-:W-:Y:S05]  /*8660*/  BRA `(.L_x_119) ;  /* 0xffffffa800547947 */ /* 0x000fea000383ffff */
.L_x_56:
[----:B------:R-:W-:Y:S07]  /*8670*/  MOV R0, UR6 ;  /* 0x0000000600007c02 */ /* 0x000fee0008000f00 */
.L_x_120:
[----:B-1----:R1:W2:Y:S02]  /*8680*/  SYNCS.PHASECHK.TRANS64.TRYWAIT P0, [R0+URZ], R3 ;  /* 0x00000003000075a7 */ /* 0x0022a400080011ff */
[----:B--2---:R-:W-:Y:S05]  /*8690*/  @!P0 NANOSLEEP.SYNCS 0x989680 ;  /* 0x009896800000895d */ /* 0x004fea0003900000 */
[----:B------:R-:W2:Y:S02]  /*86a0*/  @!P0 SYNCS.PHASECHK.TRANS64 P0, [R0+URZ], R3 ;  /* 0x00000003000085a7 */ /* 0x000ea400080010ff */
[----:B--2---:R-:W-:Y:S05]  /*86b0*/  @!P0 BRA `(.L_x_120) ;  /* 0xfffffffc00f08947 */ /* 0x004fea000383ffff */
[----:B------:R-:W-:Y:S05]  /*86c0*/  BRA `(.L_x_55) ;  /* 0xffffffa800707947 */ /* 0x000fea000383ffff */
.L_x_59:
[----:B------:R-:W-:-:S07]  /*86d0*/  MOV R0, UR6 ;  /* 0x0000000600007c02 */ /* 0x000fce0008000f00 */
.L_x_121:
[----:B--2---:R2:W4:Y:S02]  /*86e0*/  SYNCS.PHASECHK.TRANS64.TRYWAIT P0, [R0+URZ], R3 ;  /* 0x00000003000075a7 */ /* 0x00452400080011ff */
[----:B----4-:R-:W-:Y:S05]  /*86f0*/  @!P0 NANOSLEEP.SYNCS 0x989680 ;  /* 0x009896800000895d */ /* 0x010fea0003900000 */
[----:B------:R-:W4:Y:S02]  /*8700*/  @!P0 SYNCS.PHASECHK.TRANS64 P0, [R0+URZ], R3 ;  /* 0x00000003000085a7 */ /* 0x000f2400080010ff */
[----:B----4-:R-:W-:Y:S05]  /*8710*/  @!P0 BRA `(.L_x_121) ;  /* 0xfffffffc00f08947 */ /* 0x010fea000383ffff */
[----:B------:R-:W-:Y:S05]  /*8720*/  BRA `(.L_x_122) ;  /* 0xffffffac004c7947 */ /* 0x000fea000383ffff */
.L_x_60:
[----:B------:R-:W-:-:S07]  /*8730*/  MOV R0, UR6 ;  /* 0x0000000600007c02 */ /* 0x000fce0008000f00 */
.L_x_123:
[----:B-1----:R1:W2:Y:S02]  /*8740*/  SYNCS.PHASECHK.TRANS64.TRYWAIT P0, [R0+URZ], R3 ;  /* 0x00000003000075a7 */ /* 0x0022a400080011ff */
[----:B--2---:R-:W-:Y:S05]  /*8750*/  @!P0 NANOSLEEP.SYNCS 0x989680 ;  /* 0x009896800000895d */ /* 0x004fea0003900000 */
[----:B------:R-:W2:Y:S02]  /*8760*/  @!P0 SYNCS.PHASECHK.TRANS64 P0, [R0+URZ], R3 ;  /* 0x00000003000085a7 */ /* 0x000ea400080010ff */
[----:B--2---:R-:W-:Y:S05]  /*8770*/  @!P0 BRA `(.L_x_123) ;  /* 0xfffffffc00f08947 */ /* 0x004fea000383ffff */
[----:B------:R-:W-:Y:S05]  /*8780*/  BRA `(.L_x_124) ;  /* 0xffffffac00587947 */ /* 0x000fea000383ffff */
.L_x_61:
[----:B------:R-:W-:-:S07]  /*8790*/  MOV R0, UR6 ;  /* 0x0000000600007c02 */ /* 0x000fce0008000f00 */
.L_x_125:
[----:B-1----:R1:W2:Y:S02]  /*87a0*/  SYNCS.PHASECHK.TRANS64.TRYWAIT P0, [R0+URZ], R3 ;  /* 0x00000003000075a7 */ /* 0x0022a400080011ff */
[----:B--2---:R-:W-:Y:S05]  /*87b0*/  @!P0 NANOSLEEP.SYNCS 0x989680 ;  /* 0x009896800000895d */ /* 0x004fea0003900000 */
[----:B------:R-:W2:Y:S02]  /*87c0*/  @!P0 SYNCS.PHASECHK.TRANS64 P0, [R0+URZ], R3 ;  /* 0x00000003000085a7 */ /* 0x000ea400080010ff */
[----:B--2---:R-:W-:Y:S05]  /*87d0*/  @!P0 BRA `(.L_x_125) ;  /* 0xfffffffc00f08947 */ /* 0x004fea000383ffff */
[----:B------:R-:W-:Y:S05]  /*87e0*/  BRA `(.L_x_126) ;  /* 0xffffffac00647947 */ /* 0x000fea000383ffff */
.L_x_62:
[----:B------:R-:W-:-:S07]  /*87f0*/  MOV R0, UR7 ;  /* 0x0000000700007c02 */ /* 0x000fce0008000f00 */
.L_x_127:
[----:B-1----:R1:W2:Y:S02]  /*8800*/  SYNCS.PHASECHK.TRANS64.TRYWAIT P0, [R0+URZ], R3 ;  /* 0x00000003000075a7 */ /* 0x0022a400080011ff */
[----:B--2---:R-:W-:Y:S05]  /*8810*/  @!P0 NANOSLEEP.SYNCS 0x989680 ;  /* 0x009896800000895d */ /* 0x004fea0003900000 */
[----:B------:R-:W2:Y:S02]  /*8820*/  @!P0 SYNCS.PHASECHK.TRANS64 P0, [R0+URZ], R3 ;  /* 0x00000003000085a7 */ /* 0x000ea400080010ff */
[----:B--2---:R-:W-:Y:S05]  /*8830*/  @!P0 BRA `(.L_x_127) ;  /* 0xfffffffc00f08947 */ /* 0x004fea000383ffff */
[----:B------:R-:W-:Y:S05]  /*8840*/  BRA `(.L_x_128) ;  /* 0xffffffac00707947 */ /* 0x000fea000383ffff */
.L_x_67:
[----:B--2---:R2:W3:Y:S02]  /*8850*/  SYNCS.PHASECHK.TRANS64.TRYWAIT P0, [R0+URZ+0x60], R3 ;  /* 0x00006003000075a7 */ /* 0x0044e400080011ff */
[----:B---3--:R-:W-:Y:S05]  /*8860*/  @!P0 NANOSLEEP.SYNCS 0x989680 ;  /* 0x009896800000895d */ /* 0x008fea0003900000 */
[----:B------:R-:W3:Y:S02]  /*8870*/  @!P0 SYNCS.PHASECHK.TRANS64 P0, [R0+URZ+0x60], R3 ;  /* 0x00006003000085a7 */ /* 0x000ee400080010ff */
[----:B---3--:R-:W-:Y:S05]  /*8880*/  @!P0 BRA `(.L_x_67) ;  /* 0xfffffffc00f08947 */ /* 0x008fea000383ffff */
[----:B------:R-:W-:Y:S05]  /*8890*/  BRA `(.L_x_129) ;  /* 0xffffffb000747947 */ /* 0x000fea000383ffff */
.L_x_70:
[----:B------:R-:W-:Y:S07]  /*88a0*/  MOV R0, UR7 ;  /* 0x0000000700007c02 */ /* 0x000fee0008000f00 */
.L_x_130:
[----:B--2---:R2:W3:Y:S02]  /*88b0*/  SYNCS.PHASECHK.TRANS64.TRYWAIT P0, [R0+URZ+0x58], R3 ;  /* 0x00005803000075a7 */ /* 0x0044e400080011ff */
[----:B---3--:R-:W-:Y:S05]  /*88c0*/  @!P0 NANOSLEEP.SYNCS 0x989680 ;  /* 0x009896800000895d */ /* 0x008fea0003900000 */
[----:B------:R-:W3:Y:S02]  /*88d0*/  @!P0 SYNCS.PHASECHK.TRANS64 P0, [R0+URZ+0x58], R3 ;  /* 0x00005803000085a7 */ /* 0x000ee400080010ff */
[----:B---3--:R-:W-:Y:S05]  /*88e0*/  @!P0 BRA `(.L_x_130) ;  /* 0xfffffffc00f08947 */ /* 0x008fea000383ffff */
[----:B------:R-:W-:Y:S05]  /*88f0*/  BRA `(.L_x_69) ;  /* 0xffffffb400547947 */ /* 0x000fea000383ffff */
.L_x_73:
[----:B--2---:R-:W-:Y:S07]  /*8900*/  MOV R3, UR7 ;  /* 0x0000000700037c02 */ /* 0x004fee0008000f00 */
.L_x_131:
[----:B-1----:R1:W2:Y:S02]  /*8910*/  SYNCS.PHASECHK.TRANS64.TRYWAIT P0, [R3+URZ+0x40], R12 ;  /* 0x0000400c030075a7 */ /* 0x0022a400080011ff */
[----:B--2---:R-:W-:Y:S05]  /*8920*/  @!P0 NANOSLEEP.SYNCS 0x989680 ;  /* 0x009896800000895d */ /* 0x004fea0003900000 */
[----:B------:R-:W2:Y:S02]  /*8930*/  @!P0 SYNCS.PHASECHK.TRANS64 P0, [R3+URZ+0x40], R12 ;  /* 0x0000400c030085a7 */ /* 0x000ea400080010ff */
[----:B--2---:R-:W-:Y:S05]  /*8940*/  @!P0 BRA `(.L_x_131) ;  /* 0xfffffffc00f08947 */ /* 0x004fea000383ffff */
[----:B------:R-:W-:Y:S05]  /*8950*/  BRA `(.L_x_132) ;  /* 0xffffffb400cc7947 */ /* 0x000fea000383ffff */
.L_x_74:
[----:B------:R-:W-:Y:S07]  /*8960*/  MOV R3, UR7 ;  /* 0x0000000700037c02 */ /* 0x000fee0008000f00 */
.L_x_133:
[----:B-1----:R1:W2:Y:S02]  /*8970*/  SYNCS.PHASECHK.TRANS64.TRYWAIT P0, [R3+URZ+0x48], R12 ;  /* 0x0000480c030075a7 */ /* 0x0022a400080011ff */
[----:B--2---:R-:W-:Y:S05]  /*8980*/  @!P0 NANOSLEEP.SYNCS 0x989680 ;  /* 0x009896800000895d */ /* 0x004fea0003900000 */
[----:B------:R-:W2:Y:S02]  /*8990*/  @!P0 SYNCS.PHASECHK.TRANS64 P0, [R3+URZ+0x48], R12 ;  /* 0x0000480c030085a7 */ /* 0x000ea400080010ff */
[----:B--2---:R-:W-:Y:S05]  /*89a0*/  @!P0 BRA `(.L_x_133) ;  /* 0xfffffffc00f08947 */ /* 0x004fea000383ffff */
[----:B------:R-:W-:Y:S05]  /*89b0*/  BRA `(.L_x_134) ;  /* 0xffffffb8004c7947 */ /* 0x000fea000383ffff */
.L_x_76:
[----:B------:R-:W-:-:S07]  /*89c0*/  MOV R0, UR7 ;  /* 0x0000000700007c02 */ /* 0x000fce0008000f00 */
.L_x_135:
[----:B-1----:R1:W3:Y:S02]  /*89d0*/  SYNCS.PHASECHK.TRANS64.TRYWAIT P0, [R0+URZ+0x40], R3 ;  /* 0x00004003000075a7 */ /* 0x0022e400080011ff */
[----:B---3--:R-:W-:Y:S05]  /*89e0*/  @!P0 NANOSLEEP.SYNCS 0x989680 ;  /* 0x009896800000895d */ /* 0x008fea0003900000 */
[----:B------:R-:W3:Y:S02]  /*89f0*/  @!P0 SYNCS.PHASECHK.TRANS64 P0, [R0+URZ+0x40], R3 ;  /* 0x00004003000085a7 */ /* 0x000ee400080010ff */
[----:B---3--:R-:W-:Y:S05]  /*8a00*/  @!P0 BRA `(.L_x_135) ;  /* 0xfffffffc00f08947 */ /* 0x008fea000383ffff */
[----:B------:R-:W-:Y:S05]  /*8a10*/  BRA `(.L_x_136) ;  /* 0xffffffb800bc7947 */ /* 0x000fea000383ffff */
.L_x_78:
[----:B--2---:R2:W4:Y:S02]  /*8a20*/  SYNCS.PHASECHK.TRANS64.TRYWAIT P0, [R0+URZ+0x60], R3 ;  /* 0x00006003000075a7 */ /* 0x00452400080011ff */
[----:B----4-:R-:W-:Y:S05]  /*8a30*/  @!P0 NANOSLEEP.SYNCS 0x989680 ;  /* 0x009896800000895d */ /* 0x010fea0003900000 */
[----:B------:R-:W4:Y:S02]  /*8a40*/  @!P0 SYNCS.PHASECHK.TRANS64 P0, [R0+URZ+0x60], R3 ;  /* 0x00006003000085a7 */ /* 0x000f2400080010ff */
[----:B----4-:R-:W-:Y:S05]  /*8a50*/  @!P0 BRA `(.L_x_78) ;  /* 0xfffffffc00f08947 */ /* 0x010fea000383ffff */
[----:B------:R-:W-:Y:S05]  /*8a60*/  BRA `(.L_x_137) ;  /* 0xffffffbc00887947 */ /* 0x000fea000383ffff */
.L_x_89:
[----:B-1----:R1:W3:Y:S02]  /*8a70*/  SYNCS.PHASECHK.TRANS64.TRYWAIT P1, [R3+URZ+0x30], R0 ;  /* 0x00003000030075a7 */ /* 0x0022e400080211ff */
[----:B---3--:R-:W-:Y:S05]  /*8a80*/  @!P1 NANOSLEEP.SYNCS 0x989680 ;  /* 0x009896800000995d */ /* 0x008fea0003900000 */
[----:B------:R-:W3:Y:S02]  /*8a90*/  @!P1 SYNCS.PHASECHK.TRANS64 P1, [R3+URZ+0x30], R0 ;  /* 0x00003000030095a7 */ /* 0x000ee400080210ff */
[----:B---3--:R-:W-:Y:S05]  /*8aa0*/  @!P1 BRA `(.L_x_89) ;  /* 0xfffffffc00f09947 */ /* 0x008fea000383ffff */
[----:B------:R-:W-:Y:S05]  /*8ab0*/  BRA `(.L_x_88) ;  /* 0xffffffc800b07947 */ /* 0x000fea000383ffff */
.L_x_91:
[----:B---3--:R3:W4:Y:S02]  /*8ac0*/  SYNCS.PHASECHK.TRANS64.TRYWAIT P0, [R116+URZ+0x80], R5 ;  /* 0x00008005740075a7 */ /* 0x00872400080011ff */
[----:B----4-:R-:W-:Y:S05]  /*8ad0*/  @!P0 NANOSLEEP.SYNCS 0x989680 ;  /* 0x009896800000895d */ /* 0x010fea0003900000 */
[----:B------:R-:W4:Y:S02]  /*8ae0*/  @!P0 SYNCS.PHASECHK.TRANS64 P0, [R116+URZ+0x80], R5 ;  /* 0x00008005740085a7 */ /* 0x000f2400080010ff */
[----:B----4-:R-:W-:Y:S05]  /*8af0*/  @!P0 BRA `(.L_x_91) ;  /* 0xfffffffc00f08947 */ /* 0x010fea000383ffff */
[----:B------:R-:W-:Y:S05]  /*8b00*/  BRA `(.L_x_90) ;  /* 0xffffffcc000c7947 */ /* 0x000fea000383ffff */
.L_x_99:
[----:B--2---:R2:W3:Y:S02]  /*8b10*/  SYNCS.PHASECHK.TRANS64.TRYWAIT P0, [R125+URZ+0x30], R0 ;  /* 0x000030007d0075a7 */ /* 0x0044e400080011ff */
[----:B---3--:R-:W-:Y:S05]  /*8b20*/  @!P0 NANOSLEEP.SYNCS 0x989680 ;  /* 0x009896800000895d */ /* 0x008fea0003900000 */
[----:B------:R-:W3:Y:S02]  /*8b30*/  @!P0 SYNCS.PHASECHK.TRANS64 P0, [R125+URZ+0x30], R0 ;  /* 0x000030007d0085a7 */ /* 0x000ee400080010ff */
[----:B---3--:R-:W-:Y:S05]  /*8b40*/  @!P0 BRA `(.L_x_99) ;  /* 0xfffffffc00f08947 */ /* 0x008fea000383ffff */
[----:B------:R-:W-:Y:S05]  /*8b50*/  BRA `(.L_x_98) ;  /* 0xffffffe000107947 */ /* 0x000fea000383ffff */
        .weak           $__internal_0_$__cuda_sm10x_tcgen05_guardrail_trap_col_being_dealloced_not_returned_by_alloc
        .type           $__internal_0_$__cuda_sm10x_tcgen05_guardrail_trap_col_being_dealloced_not_returned_by_alloc,@function
        .size           $__internal_0_$__cuda_sm10x_tcgen05_guardrail_trap_col_being_dealloced_not_returned_by_alloc,($__internal_1_$__cuda_sm10x_tcgen05_guardrail_trap_phase_invalid_during_alloc - $__internal_0_$__cuda_sm10x_tcgen05_guardrail_trap_col_being_dealloced_not_returned_by_alloc)
$__internal_0_$__cuda_sm10x_tcgen05_guardrail_trap_col_being_dealloced_not_returned_by_alloc:
[----:B------:R-:W-:Y:S05]  /*8b60*/  BPT.TRAP 0x1 ;  /* 0x000000040000795c */ /* 0x000fea0000300000 */
[----:B------:R-:W-:-:S04]  /*8b70*/  HFMA2 R3, -RZ, RZ, 0, 0 ;  /* 0x00000000ff037431 */ /* 0x000fc800000001ff */
[----:B------:R-:W-:Y:S05]  /*8b80*/  RET.REL.NODEC R2 `(_ZN7cutlass13device_kernelINS_4gemm6kernel13GemmUniversalIN4cute5tupleIJiiiiEEENS1_10collective13CollectiveMmaINS1_35MainloopSm100TmaUmmaWarpSpecializedILi3ELi2ELi4ENS5_IJNS4_1CILi1EEESB_SB_EEEEENS5_IJNSA_ILi128EEESE_SE_EEEaNS5_IJlSB_lEEEaSG_NS4_8TiledMMAINS4_8MMA_AtomIJNS4_15SM100_MMA_S8_SSIaaiLi128ELi128ELNS4_4UMMA5MajorE0ELSL_0ELNSK_8SaturateE0EEEEEENS4_6LayoutISC_NS5_IJNSA_ILi0EEESQ_SQ_EEEEENS5_IJNS4_10UnderscoreEST_ST_EEEEENS4_13SM90_TMA_LOADENS4_14ComposedLayoutINS4_7SwizzleILi3ELi4ELi3EEENS4_18smem_ptr_flag_bitsILi8EEENSP_INS5_IJNSA_ILi8EEESE_EEENS5_IJSE_SB_EEEEEEEvNS4_8identityESW_S16_vS17_EENS_8epilogue10collective18CollectiveEpilogueINS19_23Sm100TmaWarpSpecializedILi2ELi2ELi64ELb0ELb0EEEJSF_NS5_IJNSP_ISE_SB_EENSP_INSA_ILi64EEESB_EEEEEaSG_aSG_NS19_6fusion15FusionCallbacksIS1D_NS1I_17LinearCombinationIaiaiLNS_15FloatRoundStyleE2EEESF_S1H_JEEENS4_5SM1004TMEM4LOAD26SM100_TMEM_LOAD_32dp32b64xESW_NSX_INSY_ILi2ELi4ELi3EEES11_NSP_INS5_IJS12_S1F_EEENS5_IJS1F_SB_EEEEEEENS4_39AutoVectorizingCopyWithAssumedAlignmentILi128EEENS4_14SM90_TMA_STOREES1W_S1Y_S1Y_EEEvvEEEEvNT_6ParamsE) ;  /* 0xffffff74021c7950 */ /* 0x000fea0003c3ffff */
        .weak           $__internal_1_$__cuda_sm10x_tcgen05_guardrail_trap_phase_invalid_during_alloc
        .type           $__internal_1_$__cuda_sm10x_tcgen05_guardrail_trap_phase_invalid_during_alloc,@function
        .size           $__internal_1_$__cuda_sm10x_tcgen05_guardrail_trap_phase_invalid_during_alloc,($__internal_2_$__cuda_sm10x_tcgen05_guardrail_trap_unallocated_columns_being_dealloced - $__internal_1_$__cuda_sm10x_tcgen05_guardrail_trap_phase_invalid_during_alloc)
$__internal_1_$__cuda_sm10x_tcgen05_guardrail_trap_phase_invalid_during_alloc:
[----:B------:R-:W-:Y:S05]  /*8b90*/  BPT.TRAP 0x1 ;  /* 0x000000040000795c */ /* 0x000fea0000300000 */
[----:B------:R-:W-:-:S04]  /*8ba0*/  MOV R3, 0x0 ;  /* 0x0000000000037802 */ /* 0x000fc80000000f00 */
[----:B------:R-:W-:Y:S05]  /*8bb0*/  RET.REL.NODEC R2 `(_ZN7cutlass13device_kernelINS_4gemm6kernel13GemmUniversalIN4cute5tupleIJiiiiEEENS1_10collective13CollectiveMmaINS1_35MainloopSm100TmaUmmaWarpSpecializedILi3ELi2ELi4ENS5_IJNS4_1CILi1EEESB_SB_EEEEENS5_IJNSA_ILi128EEESE_SE_EEEaNS5_IJlSB_lEEEaSG_NS4_8TiledMMAINS4_8MMA_AtomIJNS4_15SM100_MMA_S8_SSIaaiLi128ELi128ELNS4_4UMMA5MajorE0ELSL_0ELNSK_8SaturateE0EEEEEENS4_6LayoutISC_NS5_IJNSA_ILi0EEESQ_SQ_EEEEENS5_IJNS4_10UnderscoreEST_ST_EEEEENS4_13SM90_TMA_LOADENS4_14ComposedLayoutINS4_7SwizzleILi3ELi4ELi3EEENS4_18smem_ptr_flag_bitsILi8EEENSP_INS5_IJNSA_ILi8EEESE_EEENS5_IJSE_SB_EEEEEEEvNS4_8identityESW_S16_vS17_EENS_8epilogue10collective18CollectiveEpilogueINS19_23Sm100TmaWarpSpecializedILi2ELi2ELi64ELb0ELb0EEEJSF_NS5_IJNSP_ISE_SB_EENSP_INSA_ILi64EEESB_EEEEEaSG_aSG_NS19_6fusion15FusionCallbacksIS1D_NS1I_17LinearCombinationIaiaiLNS_15FloatRoundStyleE2EEESF_S1H_JEEENS4_5SM1004TMEM4LOAD26SM100_TMEM_LOAD_32dp32b64xESW_NSX_INSY_ILi2ELi4ELi3EEES11_NSP_INS5_IJS12_S1F_EEENS5_IJS1F_SB_EEEEEEENS4_39AutoVectorizingCopyWithAssumedAlignmentILi128EEENS4_14SM90_TMA_STOREES1W_S1Y_S1Y_EEEvvEEEEvNT_6ParamsE) ;  /* 0xffffff7402107950 */ /* 0x000fea0003c3ffff */
        .weak           $__internal_2_$__cuda_sm10x_tcgen05_guardrail_trap_unallocated_columns_being_dealloced
        .type           $__internal_2_$__cuda_sm10x_tcgen05_guardrail_trap_unallocated_columns_being_dealloced,@function
        .size           $__internal_2_$__cuda_sm10x_tcgen05_guardrail_trap_unallocated_columns_being_dealloced,(.L_x_139 - $__internal_2_$__cuda_sm10x_tcgen05_guardrail_trap_unallocated_columns_being_dealloced)
$__internal_2_$__cuda_sm10x_tcgen05_guardrail_trap_unallocated_columns_being_dealloced:
[----:B------:R-:W-:Y:S05]  /*8bc0*/  BPT.TRAP 0x1 ;  /* 0x000000040000795c */ /* 0x000fea0000300000 */
[----:B------:R-:W-:-:S04]  /*8bd0*/  HFMA2 R3, -RZ, RZ, 0, 0 ;  /* 0x00000000ff037431 */ /* 0x000fc800000001ff */
[----:B------:R-:W-:Y:S05]  /*8be0*/  RET.REL.NODEC R2 `(_ZN7cutlass13device_kernelINS_4gemm6kernel13GemmUniversalIN4cute5tupleIJiiiiEEENS1_10collective13CollectiveMmaINS1_35MainloopSm100TmaUmmaWarpSpecializedILi3ELi2ELi4ENS5_IJNS4_1CILi1EEESB_SB_EEEEENS5_IJNSA_ILi128EEESE_SE_EEEaNS5_IJlSB_lEEEaSG_NS4_8TiledMMAINS4_8MMA_AtomIJNS4_15SM100_MMA_S8_SSIaaiLi128ELi128ELNS4_4UMMA5MajorE0ELSL_0ELNSK_8SaturateE0EEEEEENS4_6LayoutISC_NS5_IJNSA_ILi0EEESQ_SQ_EEEEENS5_IJNS4_10UnderscoreEST_ST_EEEEENS4_13SM90_TMA_LOADENS4_14ComposedLayoutINS4_7SwizzleILi3ELi4ELi3EEENS4_18smem_ptr_flag_bitsILi8EEENSP_INS5_IJNSA_ILi8EEESE_EEENS5_IJSE_SB_EEEEEEEvNS4_8identityESW_S16_vS17_EENS_8epilogue10collective18CollectiveEpilogueINS19_23Sm100TmaWarpSpecializedILi2ELi2ELi64ELb0ELb0EEEJSF_NS5_IJNSP_ISE_SB_EENSP_INSA_ILi64EEESB_EEEEEaSG_aSG_NS19_6fusion15FusionCallbacksIS1D_NS1I_17LinearCombinationIaiaiLNS_15FloatRoundStyleE2EEESF_S1H_JEEENS4_5SM1004TMEM4LOAD26SM100_TMEM_LOAD_32dp32b64xESW_NSX_INSY_ILi2ELi4ELi3EEES11_NSP_INS5_IJS12_S1F_EEENS5_IJS1F_SB_EEEEEEENS4_39AutoVectorizingCopyWithAssumedAlignmentILi128EEENS4_14SM90_TMA_STOREES1W_S1Y_S1Y_EEEvvEEEEvNT_6ParamsE) ;  /* 0xffffff7402047950 */ /* 0x000fea0003c3ffff */
.L_x_138:
[----:B------:R-:W-:-:S00]  /*8bf0*/  BRA `(.L_x_138) ;  /* 0xfffffffc00fc7947 */ /* 0x000fc0000383ffff */
[----:B------:R-:W-:-:S00]  /*8c00*/  NOP ;  /* 0x0000000000007918 */ /* 0x000fc00000000000 */
[----:B------:R-:W-:-:S00]  /*8c10*/  NOP ;  /* 0x0000000000007918 */ /* 0x000fc00000000000 */
[----:B------:R-:W-:-:S00]  /*8c20*/  NOP ;  /* 0x0000000000007918 */ /* 0x000fc00000000000 */
[----:B------:R-:W-:-:S00]  /*8c30*/  NOP ;  /* 0x0000000000007918 */ /* 0x000fc00000000000 */
[----:B------:R-:W-:-:S00]  /*8c40*/  NOP ;  /* 0x0000000000007918 */ /* 0x000fc00000000000 */
[----:B------:R-:W-:-:S00]  /*8c50*/  NOP ;  /* 0x0000000000007918 */ /* 0x000fc00000000000 */
[----:B------:R-:W-:-:S00]  /*8c60*/  NOP ;  /* 0x0000000000007918 */ /* 0x000fc00000000000 */
[----:B------:R-:W-:-:S00]  /*8c70*/  NOP ;  /* 0x0000000000007918 */ /* 0x000fc00000000000 */
.L_x_139:


//--------------------- .nv.global.init           --------------------------
	.section	.nv.global.init,"aw",@progbits
.nv.global.init:
	.type		$str$27,@object
	.size		$str$27,($str$28 - $str$27)
$str$27:
        /*0000*/ 	.byte	0x28, 0x61, 0x64, 0x64, 0x72, 0x65, 0x73, 0x73, 0x20, 0x26, 0x20, 0x6d, 0x61, 0x73, 0x6b, 0x29
        /*0010*/ 	.byte	0x20, 0x3d, 0x3d, 0x20, 0x30, 0x00
	.type		$str$28,@object
	.size		$str$28,($str$26 - $str$28)
$str$28:
        /*0016*/ 	.byte	0x2f, 0x74, 0x6d, 0x70, 0x2f, 0x63, 0x75, 0x74, 0x6c, 0x61, 0x73, 0x73, 0x5f, 0x73, 0x77, 0x65
        /*0026*/ 	.byte	0x65, 0x70, 0x5f, 0x73, 0x72, 0x63, 0x2f, 0x69, 0x6e, 0x63, 0x6c, 0x75, 0x64, 0x65, 0x2f, 0x63
        /*0036*/ 	.byte	0x75, 0x74, 0x65, 0x2f, 0x70, 0x6f, 0x69, 0x6e, 0x74, 0x65, 0x72, 0x5f, 0x66, 0x6c, 0x61, 0x67
        /*0046*/ 	.byte	0x67, 0x65, 0x64, 0x2e, 0x68, 0x70, 0x70, 0x00
	.type		$str$26,@object
	.size		$str$26,($str$25 - $str$26)
$str$26:
        /*004e*/ 	.byte	0x2f, 0x74, 0x6d, 0x70, 0x2f, 0x63, 0x75, 0x74, 0x6c, 0x61, 0x73, 0x73, 0x5f, 0x73, 0x77, 0x65
        /*005e*/ 	.byte	0x65, 0x70, 0x5f, 0x73, 0x72, 0x63, 0x2f, 0x69, 0x6e, 0x63, 0x6c, 0x75, 0x64, 0x65, 0x2f, 0x63
        /*006e*/ 	.byte	0x75, 0x74, 0x65, 0x2f, 0x61, 0x74, 0x6f, 0x6d, 0x2f, 0x63, 0x6f, 0x70, 0x79, 0x5f, 0x74, 0x72
        /*007e*/ 	.byte	0x61, 0x69, 0x74, 0x73, 0x5f, 0x73, 0x6d, 0x31, 0x30, 0x30, 0x2e, 0x68, 0x70, 0x70, 0x00
	.type		$str$25,@object
	.size		$str$25,(__unnamed_1 - $str$25)
$str$25:
        /*008d*/ 	.byte	0x28, 0x28, 0x75, 0x69, 0x6e, 0x74, 0x33, 0x32, 0x5f, 0x74, 0x28, 0x74, 0x68, 0x72, 0x65, 0x61
        /*009d*/ 	.byte	0x64, 0x49, 0x64, 0x78, 0x2e, 0x78, 0x29, 0x20, 0x2f, 0x20, 0x33, 0x32, 0x29, 0x20, 0x25, 0x20
        /*00ad*/ 	.byte	0x34, 0x29, 0x20, 0x3d, 0x3d, 0x20, 0x28, 0x28, 0x28, 0x74, 0x6d, 0x65, 0x6d, 0x5f, 0x61, 0x64
        /*00bd*/ 	.byte	0x64, 0x72, 0x20, 0x3e, 0x3e, 0x20, 0x31, 0x36, 0x29, 0x20, 0x2f, 0x20, 0x33, 0x32, 0x29, 0x20
        /*00cd*/ 	.byte	0x25, 0x20, 0x34, 0x29, 0x00
	.type		__unnamed_1,@object
	.size		__unnamed_1,(__unnamed_2 - __unnamed_1)
__unnamed_1:
        /*00d2*/ 	.byte	0x61, 0x75, 0x74, 0x6f, 0x20, 0x63, 0x75, 0x74, 0x65, 0x3a, 0x3a, 0x61, 0x73, 0x5f, 0x70, 0x6f
        /* <DEDUP_REMOVED lines=24> */
        /*0262*/ 	.byte	0x5d, 0x00
	.type		__unnamed_2,@object
	.size		__unnamed_2,(.L_2 - __unnamed_2)
__unnamed_2:
        /* <DEDUP_REMOVED lines=42> */
        /*0504*/ 	.byte	0x43, 0x3c, 0x30, 0x3e, 0x3e, 0x3e, 0x3e, 0x5d, 0x00
.L_2:


//--------------------- .nv.shared._ZN7cutlass13device_kernelINS_4gemm6kernel13GemmUniversalIN4cute5tupleIJiiiiEEENS1_10collective13CollectiveMmaINS1_35MainloopSm100TmaUmmaWarpSpecializedILi3ELi2ELi4ENS5_IJNS4_1CILi1EEESB_SB_EEEEENS5_IJNSA_ILi128EEESE_SE_EEEaNS5_IJlSB_lEEEaSG_NS4_8TiledMMAINS4_8MMA_AtomIJNS4_15SM100_MMA_S8_SSIaaiLi128ELi128ELNS4_4UMMA5MajorE0ELSL_0ELNSK_8SaturateE0EEEEEENS4_6LayoutISC_NS5_IJNSA_ILi0EEESQ_SQ_EEEEENS5_IJNS4_10UnderscoreEST_ST_EEEEENS4_13SM90_TMA_LOADENS4_14ComposedLayoutINS4_7SwizzleILi3ELi4ELi3EEENS4_18smem_ptr_flag_bitsILi8EEENSP_INS5_IJNSA_ILi8EEESE_EEENS5_IJSE_SB_EEEEEEEvNS4_8identityESW_S16_vS17_EENS_8epilogue10collective18CollectiveEpilogueINS19_23Sm100TmaWarpSpecializedILi2ELi2ELi64ELb0ELb0EEEJSF_NS5_IJNSP_ISE_SB_EENSP_INSA_ILi64EEESB_EEEEEaSG_aSG_NS19_6fusion15FusionCallbacksIS1D_NS1I_17LinearCombinationIaiaiLNS_15FloatRoundStyleE2EEESF_S1H_JEEENS4_5SM1004TMEM4LOAD26SM100_TMEM_LOAD_32dp32b64xESW_NSX_INSY_ILi2ELi4ELi3EEES11_NSP_INS5_IJS12_S1F_EEENS5_IJS1F_SB_EEEEEEENS4_39AutoVectorizingCopyWithAssumedAlignmentILi128EEENS4_14SM90_TMA_STOREES1W_S1Y_S1Y_EEEvvEEEEvNT_6ParamsE --------------------------
	.section	.nv.shared._ZN7cutlass13device_kernelINS_4gemm6kernel13GemmUniversalIN4cute5tupleIJiiiiEEENS1_10collective13CollectiveMmaINS1_35MainloopSm100TmaUmmaWarpSpecializedILi3ELi2ELi4ENS5_IJNS4_1CILi1EEESB_SB_EEEEENS5_IJNSA_ILi128EEESE_SE_EEEaNS5_IJlSB_lEEEaSG_NS4_8TiledMMAINS4_8MMA_AtomIJNS4_15SM100_MMA_S8_SSIaaiLi128ELi128ELNS4_4UMMA5MajorE0ELSL_0ELNSK_8SaturateE0EEEEEENS4_6LayoutISC_NS5_IJNSA_ILi0EEESQ_SQ_EEEEENS5_IJNS4_10UnderscoreEST_ST_EEEEENS4_13SM90_TMA_LOADENS4_14ComposedLayoutINS4_7SwizzleILi3ELi4ELi3EEENS4_18smem_ptr_flag_bitsILi8EEENSP_INS5_IJNSA_ILi8EEESE_EEENS5_IJSE_SB_EEEEEEEvNS4_8identityESW_S16_vS17_EENS_8epilogue10collective18CollectiveEpilogueINS19_23Sm100TmaWarpSpecializedILi2ELi2ELi64ELb0ELb0EEEJSF_NS5_IJNSP_ISE_SB_EENSP_INSA_ILi64EEESB_EEEEEaSG_aSG_NS19_6fusion15FusionCallbacksIS1D_NS1I_17LinearCombinationIaiaiLNS_15FloatRoundStyleE2EEESF_S1H_JEEENS4_5SM1004TMEM4LOAD26SM100_TMEM_LOAD_32dp32b64xESW_NSX_INSY_ILi2ELi4ELi3EEES11_NSP_INS5_IJS12_S1F_EEENS5_IJS1F_SB_EEEEEEENS4_39AutoVectorizingCopyWithAssumedAlignmentILi128EEENS4_14SM90_TMA_STOREES1W_S1Y_S1Y_EEEvvEEEEvNT_6ParamsE,"aw",@nobits
	.sectionflags	@""
	.align	16
	.zero		1024


//--------------------- .nv.shared.reserved.0     --------------------------
	.section	.nv.shared.reserved.0,"aw",@nobits
	.weak		__nv_reservedSMEM_offset_0_alias
	.size		__nv_reservedSMEM_offset_0_alias, 0, 64
	.other		__nv_reservedSMEM_offset_0_alias,@"STO_CUDA_RESERVED_SHARED STV_DEFAULT"
__nv_reservedSMEM_offset_0_alias:
	.zero		0
.nv.shared.reserved.0:
	.zero		64
	.weak		__nv_reservedSMEM_tcgen05_partition
	.type		__nv_reservedSMEM_tcgen05_partition,@object
	.size		__nv_reservedSMEM_tcgen05_partition,(.L_0 - __nv_reservedSMEM_tcgen05_partition)
__nv_reservedSMEM_tcgen05_partition:
	.zero		32
.L_0:


//--------------------- .nv.global                --------------------------
	.section	.nv.global,"aw",@nobits
.nv.global:
	.type		_ZN39_INTERNAL_12a0cee1_4_k_cu_189c78e0_94404cute1_E,@object
	.size		_ZN39_INTERNAL_12a0cee1_4_k_cu_189c78e0_94404cute1_E,(_ZN39_INTERNAL_12a0cee1_4_k_cu_189c78e0_94404cuda3std3__45__cpo6cbeginE - _ZN39_INTERNAL_12a0cee1_4_k_cu_189c78e0_94404cute1_E)
_ZN39_INTERNAL_12a0cee1_4_k_cu_189c78e0_94404cute1_E:
	.zero		1
	.type		_ZN39_INTERNAL_12a0cee1_4_k_cu_189c78e0_94404cuda3std3__45__cpo6cbeginE,@object
	.size		_ZN39_INTERNAL_12a0cee1_4_k_cu_189c78e0_94404cuda3std3__45__cpo6cbeginE,(_ZN39_INTERNAL_12a0cee1_4_k_cu_189c78e0_94404cuda3std3__48in_placeE - _ZN39_INTERNAL_12a0cee1_4_k_cu_189c78e0_94404cuda3std3__45__cpo6cbeginE)
_ZN39_INTERNAL_12a0cee1_4_k_cu_189c78e0_94404cuda3std3__45__cpo6cbeginE:
	.zero		1
	.type		_ZN39_INTERNAL_12a0cee1_4_k_cu_189c78e0_94404cuda3std3__48in_placeE,@object
	.size		_ZN39_INTERNAL_12a0cee1_4_k_cu_189c78e0_94404cuda3std3__48in_placeE,(_ZN39_INTERNAL_12a0cee1_4_k_cu_189c78e0_94404cuda3std6ranges3__45__cpo9iter_moveE - _ZN39_INTERNAL_12a0cee1_4_k_cu_189c78e0_94404cuda3std3__48in_placeE)
_ZN39_INTERNAL_12a0cee1_4_k_cu_189c78e0_94404cuda3std3__48in_placeE:
	.zero		1
	.type		_ZN39_INTERNAL_12a0cee1_4_k_cu_189c78e0_94404cuda3std6ranges3__45__cpo9iter_moveE,@object
	.size		_ZN39_INTERNAL_12a0cee1_4_k_cu_189c78e0_94404cuda3std6ranges3__45__cpo9iter_moveE,(_ZN39_INTERNAL_12a0cee1_4_k_cu_189c78e0_94404cuda3std3__45__cpo5beginE - _ZN39_INTERNAL_12a0cee1_4_k_cu_189c78e0_94404cuda3std6ranges3__45__cpo9iter_moveE)
_ZN39_INTERNAL_12a0cee1_4_k_cu_189c78e0_94404cuda3std6ranges3__45__cpo9iter_moveE:
	.zero		1
	.type		_ZN39_INTERNAL_12a0cee1_4_k_cu_189c78e0_94404cuda3std3__45__cpo5beginE,@object
	.size		_ZN39_INTERNAL_12a0cee1_4_k_cu_189c78e0_94404cuda3std3__45__cpo5beginE,(_ZN39_INTERNAL_12a0cee1_4_k_cu_189c78e0_94404cuda3std3__441_GLOBAL__N__12a0cee1_4_k_cu_189c78e0_94406ignoreE - _ZN39_INTERNAL_12a0cee1_4_k_cu_189c78e0_94404cuda3std3__45__cpo5beginE)
_ZN39_INTERNAL_12a0cee1_4_k_cu_189c78e0_94404cuda3std3__45__cpo5beginE:
	.zero		1
	.type		_ZN39_INTERNAL_12a0cee1_4_k_cu_189c78e0_94404cuda3std3__441_GLOBAL__N__12a0cee1_4_k_cu_189c78e0_94406ignoreE,@object
	.size		_ZN39_INTERNAL_12a0cee1_4_k_cu_189c78e0_94404cuda3std3__441_GLOBAL__N__12a0cee1_4_k_cu_189c78e0_94406ignoreE,(_ZN39_INTERNAL_12a0cee1_4_k_cu_189c78e0_94404cute7productE - _ZN39_INTERNAL_12a0cee1_4_k_cu_189c78e0_94404cuda3std3__441_GLOBAL__N__12a0cee1_4_k_cu_189c78e0_94406ignoreE)
_ZN39_INTERNAL_12a0cee1_4_k_cu_189c78e0_94404cuda3std3__441_GLOBAL__N__12a0cee1_4_k_cu_189c78e0_94406ignoreE:
	.zero		1
	.type		_ZN39_INTERNAL_12a0cee1_4_k_cu_189c78e0_94404cute7productE,@object
	.size		_ZN39_INTERNAL_12a0cee1_4_k_cu_189c78e0_94404cute7productE,(_ZN39_INTERNAL_12a0cee1_4_k_cu_189c78e0_94404cuda3std3__45__cpo3endE - _ZN39_INTERNAL_12a0cee1_4_k_cu_189c78e0_94404cute7productE)
_ZN39_INTERNAL_12a0cee1_4_k_cu_189c78e0_94404cute7productE:
	.zero		1
	.type		_ZN39_INTERNAL_12a0cee1_4_k_cu_189c78e0_94404cuda3std3__45__cpo3endE,@object
	.size		_ZN39_INTERNAL_12a0cee1_4_k_cu_189c78e0_94404cuda3std3__45__cpo3endE,(_ZN39_INTERNAL_12a0cee1_4_k_cu_189c78e0_94404cuda3std3__419piecewise_constructE - _ZN39_INTERNAL_12a0cee1_4_k_cu_189c78e0_94404cuda3std3__45__cpo3endE)
_ZN39_INTERNAL_12a0cee1_4_k_cu_189c78e0_94404cuda3std3__45__cpo3endE:
	.zero		1
	.type		_ZN39_INTERNAL_12a0cee1_4_k_cu_189c78e0_94404cuda3std3__419piecewise_constructE,@object
	.size		_ZN39_INTERNAL_12a0cee1_4_k_cu_189c78e0_94404cuda3std3__419piecewise_constructE,(_ZN39_INTERNAL_12a0cee1_4_k_cu_189c78e0_94404cuda3std3__45__cpo4cendE - _ZN39_INTERNAL_12a0cee1_4_k_cu_189c78e0_94404cuda3std3__419piecewise_constructE)
_ZN39_INTERNAL_12a0cee1_4_k_cu_189c78e0_94404cuda3std3__419piecewise_constructE:
	.zero		1
	.type		_ZN39_INTERNAL_12a0cee1_4_k_cu_189c78e0_94404cuda3std3__45__cpo4cendE,@object
	.size		_ZN39_INTERNAL_12a0cee1_4_k_cu_189c78e0_94404cuda3std3__45__cpo4cendE,(_ZN39_INTERNAL_12a0cee1_4_k_cu_189c78e0_94404cuda3std6ranges3__45__cpo4swapE - _ZN39_INTERNAL_12a0cee1_4_k_cu_189c78e0_94404cuda3std3__45__cpo4cendE)
_ZN39_INTERNAL_12a0cee1_4_k_cu_189c78e0_94404cuda3std3__45__cpo4cendE:
	.zero		1
	.type		_ZN39_INTERNAL_12a0cee1_4_k_cu_189c78e0_94404cuda3std6ranges3__45__cpo4swapE,@object
	.size		_ZN39_INTERNAL_12a0cee1_4_k_cu_189c78e0_94404cuda3std6ranges3__45__cpo4swapE,(.L_10 - _ZN39_INTERNAL_12a0cee1_4_k_cu_189c78e0_94404cuda3std6ranges3__45__cpo4swapE)
_ZN39_INTERNAL_12a0cee1_4_k_cu_189c78e0_94404cuda3std6ranges3__45__cpo4swapE:
	.zero		1
.L_10:


//--------------------- .nv.constant0._ZN7cutlass13device_kernelINS_4gemm6kernel13GemmUniversalIN4cute5tupleIJiiiiEEENS1_10collective13CollectiveMmaINS1_35MainloopSm100TmaUmmaWarpSpecializedILi3ELi2ELi4ENS5_IJNS4_1CILi1EEESB_SB_EEEEENS5_IJNSA_ILi128EEESE_SE_EEEaNS5_IJlSB_lEEEaSG_NS4_8TiledMMAINS4_8MMA_AtomIJNS4_15SM100_MMA_S8_SSIaaiLi128ELi128ELNS4_4UMMA5MajorE0ELSL_0ELNSK_8SaturateE0EEEEEENS4_6LayoutISC_NS5_IJNSA_ILi0EEESQ_SQ_EEEEENS5_IJNS4_10UnderscoreEST_ST_EEEEENS4_13SM90_TMA_LOADENS4_14ComposedLayoutINS4_7SwizzleILi3ELi4ELi3EEENS4_18smem_ptr_flag_bitsILi8EEENSP_INS5_IJNSA_ILi8EEESE_EEENS5_IJSE_SB_EEEEEEEvNS4_8identityESW_S16_vS17_EENS_8epilogue10collective18CollectiveEpilogueINS19_23Sm100TmaWarpSpecializedILi2ELi2ELi64ELb0ELb0EEEJSF_NS5_IJNSP_ISE_SB_EENSP_INSA_ILi64EEESB_EEEEEaSG_aSG_NS19_6fusion15FusionCallbacksIS1D_NS1I_17LinearCombinationIaiaiLNS_15FloatRoundStyleE2EEESF_S1H_JEEENS4_5SM1004TMEM4LOAD26SM100_TMEM_LOAD_32dp32b64xESW_NSX_INSY_ILi2ELi4ELi3EEES11_NSP_INS5_IJS12_S1F_EEENS5_IJS1F_SB_EEEEEEENS4_39AutoVectorizingCopyWithAssumedAlignmentILi128EEENS4_14SM90_TMA_STOREES1W_S1Y_S1Y_EEEvvEEEEvNT_6ParamsE --------------------------
	.section	.nv.constant0._ZN7cutlass13device_kernelINS_4gemm6kernel13GemmUniversalIN4cute5tupleIJiiiiEEENS1_10collective13CollectiveMmaINS1_35MainloopSm100TmaUmmaWarpSpecializedILi3ELi2ELi4ENS5_IJNS4_1CILi1EEESB_SB_EEEEENS5_IJNSA_ILi128EEESE_SE_EEEaNS5_IJlSB_lEEEaSG_NS4_8TiledMMAINS4_8MMA_AtomIJNS4_15SM100_MMA_S8_SSIaaiLi128ELi128ELNS4_4UMMA5MajorE0ELSL_0ELNSK_8SaturateE0EEEEEENS4_6LayoutISC_NS5_IJNSA_ILi0EEESQ_SQ_EEEEENS5_IJNS4_10UnderscoreEST_ST_EEEEENS4_13SM90_TMA_LOADENS4_14ComposedLayoutINS4_7SwizzleILi3ELi4ELi3EEENS4_18smem_ptr_flag_bitsILi8EEENSP_INS5_IJNSA_ILi8EEESE_EEENS5_IJSE_SB_EEEEEEEvNS4_8identityESW_S16_vS17_EENS_8epilogue10collective18CollectiveEpilogueINS19_23Sm100TmaWarpSpecializedILi2ELi2ELi64ELb0ELb0EEEJSF_NS5_IJNSP_ISE_SB_EENSP_INSA_ILi64EEESB_EEEEEaSG_aSG_NS19_6fusion15FusionCallbacksIS1D_NS1I_17LinearCombinationIaiaiLNS_15FloatRoundStyleE2EEESF_S1H_JEEENS4_5SM1004TMEM4LOAD26SM100_TMEM_LOAD_32dp32b64xESW_NSX_INSY_ILi2ELi4ELi3EEES11_NSP_INS5_IJS12_S1F_EEENS5_IJS1F_SB_EEEEEEENS4_39AutoVectorizingCopyWithAssumedAlignmentILi128EEENS4_14SM90_TMA_STOREES1W_S1Y_S1Y_EEEvvEEEEvNT_6ParamsE,"a",@progbits
	.sectionflags	@""
	.align	4
.nv.constant0._ZN7cutlass13device_kernelINS_4gemm6kernel13GemmUniversalIN4cute5tupleIJiiiiEEENS1_10collective13CollectiveMmaINS1_35MainloopSm100TmaUmmaWarpSpecializedILi3ELi2ELi4ENS5_IJNS4_1CILi1EEESB_SB_EEEEENS5_IJNSA_ILi128EEESE_SE_EEEaNS5_IJlSB_lEEEaSG_NS4_8TiledMMAINS4_8MMA_AtomIJNS4_15SM100_MMA_S8_SSIaaiLi128ELi128ELNS4_4UMMA5MajorE0ELSL_0ELNSK_8SaturateE0EEEEEENS4_6LayoutISC_NS5_IJNSA_ILi0EEESQ_SQ_EEEEENS5_IJNS4_10UnderscoreEST_ST_EEEEENS4_13SM90_TMA_LOADENS4_14ComposedLayoutINS4_7SwizzleILi3ELi4ELi3EEENS4_18smem_ptr_flag_bitsILi8EEENSP_INS5_IJNSA_ILi8EEESE_EEENS5_IJSE_SB_EEEEEEEvNS4_8identityESW_S16_vS17_EENS_8epilogue10collective18CollectiveEpilogueINS19_23Sm100TmaWarpSpecializedILi2ELi2ELi64ELb0ELb0EEEJSF_NS5_IJNSP_ISE_SB_EENSP_INSA_ILi64EEESB_EEEEEaSG_aSG_NS19_6fusion15FusionCallbacksIS1D_NS1I_17LinearCombinationIaiaiLNS_15FloatRoundStyleE2EEESF_S1H_JEEENS4_5SM1004TMEM4LOAD26SM100_TMEM_LOAD_32dp32b64xESW_NSX_INSY_ILi2ELi4ELi3EEES11_NSP_INS5_IJS12_S1F_EEENS5_IJS1F_SB_EEEEEEENS4_39AutoVectorizingCopyWithAssumedAlignmentILi128EEENS4_14SM90_TMA_STOREES1W_S1Y_S1Y_EEEvvEEEEvNT_6ParamsE:
	.zero		2944


//--------------------- SYMBOLS --------------------------

	.type		.nv.reservedSmem.offset0,@object
	.size		.nv.reservedSmem.offset0,0x4
	.type		.nv.reservedSmem.cap,@object
	.size		.nv.reservedSmem.cap,0x4
	.type		__assertfail,@function
